	.target	sm_90a

	.elftype	@"ET_EXEC"


//--------------------- .note.nv.tkinfo           --------------------------
	.section	.note.nv.tkinfo,"",@"SHT_NOTE"
	.sectionflags	@"SHF_NOTE_NV_TKINFO"
	.tkinfo
        /*0018*/ 	.word	0x00000002
        /*0030*/ 	.string	""
        /*0030*/ 	.string	"ptxas"
        /*0030*/ 	.string	"Cuda compilation tools, release 13.0, V13.0.88"
        /*0030*/ 	.string	"Build cuda_13.0.r13.0/compiler.36424714_0"
        /*0030*/ 	.string	"-arch sm_90a -m 64 "



//--------------------- .note.nv.cuinfo           --------------------------
	.section	.note.nv.cuinfo,"",@"SHT_NOTE"
	.sectionflags	@"SHF_NOTE_NV_CUINFO"
        /*0018*/ 	.short	0x0002
        /*001a*/ 	.short	0x005a
        /*001c*/ 	.short	0x0082
	.zero		2


//--------------------- .nv.info                  --------------------------
	.section	.nv.info,"",@"SHT_CUDA_INFO"
	.align	4


	//----- nvinfo : EIATTR_REGCOUNT
	.align		4
        /*0000*/ 	.byte	0x04, 0x2f
        /*0002*/ 	.short	(.L_15 - .L_14)
	.align		4
.L_14:
        /*0004*/ 	.word	index@(_ZN7cutlass13device_kernelINS_4gemm6kernel13GemmUniversalIN4cute5tupleIJiiiiEEENS1_10collective13CollectiveMmaINS1_34MainloopSm90TmaGmmaWarpSpecializedILi13ENS5_IJNS4_1CILi1EEESB_SB_EEENS1_35KernelTmaWarpSpecializedCooperativeEEENS5_IJNSA_ILi128EEENSA_ILi8EEESF_EEEaNS5_IJlSB_lEEEaSI_NS4_8TiledMMAINS4_8MMA_AtomIJNS4_4SM904GMMA25MMA_64x8x32_S32S8S8_SS_TNEEEENS4_6LayoutINS5_IJNSA_ILi2EEESB_SB_EEENS5_IJSB_NSA_ILi0EEESS_EEEEENS5_IJNS4_10UnderscoreESV_SV_EEEEENS4_13SM90_TMA_LOADENS4_14ComposedLayoutINS4_7SwizzleILi3ELi4ELi3EEENS4_18smem_ptr_flag_bitsILi8EEENSP_INS5_IJSG_SF_EEENS5_IJSF_SB_EEEEEEEvNS4_8identityESY_S17_vS18_EENS_8epilogue10collective6detail29Sm90TmaWarpSpecializedAdapterINS1B_15DefaultEpilogueIaSI_SI_NS1A_6thread17LinearCombinationIaLi1EiiLNS1F_9ScaleType4KindE0ELNS_15FloatRoundStyleE2EaEENS1_15EpilogueDefaultEEEEEvvEEEEvNT_6ParamsE)
        /*0008*/ 	.word	0x000000a8


	//----- nvinfo : EIATTR_FRAME_SIZE
	.align		4
.L_15:
        /*000c*/ 	.byte	0x04, 0x11
        /*000e*/ 	.short	(.L_17 - .L_16)
	.align		4
.L_16:
        /*0010*/ 	.word	index@(_ZN7cutlass13device_kernelINS_4gemm6kernel13GemmUniversalIN4cute5tupleIJiiiiEEENS1_10collective13CollectiveMmaINS1_34MainloopSm90TmaGmmaWarpSpecializedILi13ENS5_IJNS4_1CILi1EEESB_SB_EEENS1_35KernelTmaWarpSpecializedCooperativeEEENS5_IJNSA_ILi128EEENSA_ILi8EEESF_EEEaNS5_IJlSB_lEEEaSI_NS4_8TiledMMAINS4_8MMA_AtomIJNS4_4SM904GMMA25MMA_64x8x32_S32S8S8_SS_TNEEEENS4_6LayoutINS5_IJNSA_ILi2EEESB_SB_EEENS5_IJSB_NSA_ILi0EEESS_EEEEENS5_IJNS4_10UnderscoreESV_SV_EEEEENS4_13SM90_TMA_LOADENS4_14ComposedLayoutINS4_7SwizzleILi3ELi4ELi3EEENS4_18smem_ptr_flag_bitsILi8EEENSP_INS5_IJSG_SF_EEENS5_IJSF_SB_EEEEEEEvNS4_8identityESY_S17_vS18_EENS_8epilogue10collective6detail29Sm90TmaWarpSpecializedAdapterINS1B_15DefaultEpilogueIaSI_SI_NS1A_6thread17LinearCombinationIaLi1EiiLNS1F_9ScaleType4KindE0ELNS_15FloatRoundStyleE2EaEENS1_15EpilogueDefaultEEEEEvvEEEEvNT_6ParamsE)
        /*0014*/ 	.word	0x00000000


	//----- nvinfo : EIATTR_MIN_STACK_SIZE
	.align		4
.L_17:
        /*0018*/ 	.byte	0x04, 0x12
        /*001a*/ 	.short	(.L_19 - .L_18)
	.align		4
.L_18:
        /*001c*/ 	.word	index@(_ZN7cutlass13device_kernelINS_4gemm6kernel13GemmUniversalIN4cute5tupleIJiiiiEEENS1_10collective13CollectiveMmaINS1_34MainloopSm90TmaGmmaWarpSpecializedILi13ENS5_IJNS4_1CILi1EEESB_SB_EEENS1_35KernelTmaWarpSpecializedCooperativeEEENS5_IJNSA_ILi128EEENSA_ILi8EEESF_EEEaNS5_IJlSB_lEEEaSI_NS4_8TiledMMAINS4_8MMA_AtomIJNS4_4SM904GMMA25MMA_64x8x32_S32S8S8_SS_TNEEEENS4_6LayoutINS5_IJNSA_ILi2EEESB_SB_EEENS5_IJSB_NSA_ILi0EEESS_EEEEENS5_IJNS4_10UnderscoreESV_SV_EEEEENS4_13SM90_TMA_LOADENS4_14ComposedLayoutINS4_7SwizzleILi3ELi4ELi3EEENS4_18smem_ptr_flag_bitsILi8EEENSP_INS5_IJSG_SF_EEENS5_IJSF_SB_EEEEEEEvNS4_8identityESY_S17_vS18_EENS_8epilogue10collective6detail29Sm90TmaWarpSpecializedAdapterINS1B_15DefaultEpilogueIaSI_SI_NS1A_6thread17LinearCombinationIaLi1EiiLNS1F_9ScaleType4KindE0ELNS_15FloatRoundStyleE2EaEENS1_15EpilogueDefaultEEEEEvvEEEEvNT_6ParamsE)
        /*0020*/ 	.word	0x00000000
.L_19:


//--------------------- .nv.compat                --------------------------
	.section	.nv.compat,"",@"SHT_CUDA_COMPAT_INFO"
	.align	4
        /*0000*/ 	.byte	0x02, 0x09, 0x01, 0x00, 0x02, 0x02, 0x04, 0x00, 0x02, 0x05, 0x05, 0x00, 0x03, 0x07, 0x01, 0x01
        /*0010*/ 	.byte	0x02, 0x03, 0x01, 0x00, 0x02, 0x06, 0x01, 0x00, 0x04, 0x0b, 0x08, 0x00, 0x00, 0x00, 0x00, 0x00
        /*0020*/ 	.byte	0x00, 0x00, 0x00, 0x00


//--------------------- .nv.info._ZN7cutlass13device_kernelINS_4gemm6kernel13GemmUniversalIN4cute5tupleIJiiiiEEENS1_10collective13CollectiveMmaINS1_34MainloopSm90TmaGmmaWarpSpecializedILi13ENS5_IJNS4_1CILi1EEESB_SB_EEENS1_35KernelTmaWarpSpecializedCooperativeEEENS5_IJNSA_ILi128EEENSA_ILi8EEESF_EEEaNS5_IJlSB_lEEEaSI_NS4_8TiledMMAINS4_8MMA_AtomIJNS4_4SM904GMMA25MMA_64x8x32_S32S8S8_SS_TNEEEENS4_6LayoutINS5_IJNSA_ILi2EEESB_SB_EEENS5_IJSB_NSA_ILi0EEESS_EEEEENS5_IJNS4_10UnderscoreESV_SV_EEEEENS4_13SM90_TMA_LOADENS4_14ComposedLayoutINS4_7SwizzleILi3ELi4ELi3EEENS4_18smem_ptr_flag_bitsILi8EEENSP_INS5_IJSG_SF_EEENS5_IJSF_SB_EEEEEEEvNS4_8identityESY_S17_vS18_EENS_8epilogue10collective6detail29Sm90TmaWarpSpecializedAdapterINS1B_15DefaultEpilogueIaSI_SI_NS1A_6thread17LinearCombinationIaLi1EiiLNS1F_9ScaleType4KindE0ELNS_15FloatRoundStyleE2EaEENS1_15EpilogueDefaultEEEEEvvEEEEvNT_6ParamsE --------------------------
	.section	.nv.info._ZN7cutlass13device_kernelINS_4gemm6kernel13GemmUniversalIN4cute5tupleIJiiiiEEENS1_10collective13CollectiveMmaINS1_34MainloopSm90TmaGmmaWarpSpecializedILi13ENS5_IJNS4_1CILi1EEESB_SB_EEENS1_35KernelTmaWarpSpecializedCooperativeEEENS5_IJNSA_ILi128EEENSA_ILi8EEESF_EEEaNS5_IJlSB_lEEEaSI_NS4_8TiledMMAINS4_8MMA_AtomIJNS4_4SM904GMMA25MMA_64x8x32_S32S8S8_SS_TNEEEENS4_6LayoutINS5_IJNSA_ILi2EEESB_SB_EEENS5_IJSB_NSA_ILi0EEESS_EEEEENS5_IJNS4_10UnderscoreESV_SV_EEEEENS4_13SM90_TMA_LOADENS4_14ComposedLayoutINS4_7SwizzleILi3ELi4ELi3EEENS4_18smem_ptr_flag_bitsILi8EEENSP_INS5_IJSG_SF_EEENS5_IJSF_SB_EEEEEEEvNS4_8identityESY_S17_vS18_EENS_8epilogue10collective6detail29Sm90TmaWarpSpecializedAdapterINS1B_15DefaultEpilogueIaSI_SI_NS1A_6thread17LinearCombinationIaLi1EiiLNS1F_9ScaleType4KindE0ELNS_15FloatRoundStyleE2EaEENS1_15EpilogueDefaultEEEEEvvEEEEvNT_6ParamsE,"",@"SHT_CUDA_INFO"
	.sectionflags	@""
	.align	4


	//----- nvinfo : EIATTR_CUDA_API_VERSION
	.align		4
        /*0000*/ 	.byte	0x04, 0x37
        /*0002*/ 	.short	(.L_21 - .L_20)
.L_20:
        /*0004*/ 	.word	0x00000082


	//----- nvinfo : EIATTR_KPARAM_INFO
	.align		4
.L_21:
        /*0008*/ 	.byte	0x04, 0x17
        /*000a*/ 	.short	(.L_23 - .L_22)
.L_22:
        /*000c*/ 	.word	0x00000000
        /*0010*/ 	.short	0x0000
        /*0012*/ 	.short	0x0070
        /*0014*/ 	.byte	0x00, 0xf0, 0x01, 0x10


	//----- nvinfo : EIATTR_SPARSE_MMA_MASK
	.align		4
.L_23:
        /*0018*/ 	.byte	0x03, 0x50
        /*001a*/ 	.short	0x0000


	//----- nvinfo : EIATTR_MAXREG_COUNT
	.align		4
        /*001c*/ 	.byte	0x03, 0x1b
        /*001e*/ 	.short	0x00a8


	//----- nvinfo : EIATTR_NUM_BARRIERS
	.align		4
        /*0020*/ 	.byte	0x02, 0x4c
        /*0022*/ 	.byte	0x01
	.zero		1


	//----- nvinfo : EIATTR_EXTERNS
	.align		4
        /*0024*/ 	.byte	0x04, 0x0f
        /*0026*/ 	.short	(.L_25 - .L_24)


	//   ....[0]....
	.align		4
.L_24:
        /*0028*/ 	.word	index@(__assertfail)


	//----- nvinfo : EIATTR_MERCURY_ISA_VERSION
	.align		4
.L_25:
        /*002c*/ 	.byte	0x03, 0x5f
        /*002e*/ 	.short	0x0101


	//----- nvinfo : EIATTR_INT_WARP_WIDE_INSTR_OFFSETS
	.align		4
        /*0030*/ 	.byte	0x04, 0x31
        /*0032*/ 	.short	(.L_27 - .L_26)


	//   ....[0]....
.L_26:
        /*0034*/ 	.word	0x00000500


	//   ....[1]....
        /*0038*/ 	.word	0x00000510


	//   ....[2]....
        /*003c*/ 	.word	0x00000630


	//----- nvinfo : EIATTR_COOP_GROUP_MASK_REGIDS
	.align		4
.L_27:
        /*0040*/ 	.byte	0x04, 0x29
        /*0042*/ 	.short	(.L_29 - .L_28)


	//   ....[0]....
.L_28:
        /*0044*/ 	.word	0xffffffff


	//   ....[1]....
        /*0048*/ 	.word	0xffffffff


	//   ....[2]....
        /*004c*/ 	.word	0xffffffff


	//   ....[3]....
        /*0050*/ 	.word	0xffffffff


	//   ....[4]....
        /*0054*/ 	.word	0xffffffff


	//----- nvinfo : EIATTR_COOP_GROUP_INSTR_OFFSETS
	.align		4
.L_29:
        /*0058*/ 	.byte	0x04, 0x28
        /*005a*/ 	.short	(.L_31 - .L_30)


	//   ....[0]....
.L_30:
        /*005c*/ 	.word	0x00000060


	//   ....[1]....
        /*0060*/ 	.word	0x00000070


	//   ....[2]....
        /*0064*/ 	.word	0x00000130


	//   ....[3]....
        /*0068*/ 	.word	0x00000410


	//   ....[4]....
        /*006c*/ 	.word	0x000012a0


	//----- nvinfo : EIATTR_REG_RECONFIG
	.align		4
.L_31:
        /*0070*/ 	.byte	0x01, 0x54
	.zero		2


	//----- nvinfo : EIATTR_SYSCALL_OFFSETS
	.align		4
        /*0074*/ 	.byte	0x04, 0x46
        /*0076*/ 	.short	(.L_33 - .L_32)


	//   ....[0]....
.L_32:
        /*0078*/ 	.word	0x00001490


	//----- nvinfo : EIATTR_MBARRIER_INSTR_OFFSETS
	.align		4
.L_33:
        /*007c*/ 	.byte	0x04, 0x39
        /*007e*/ 	.short	(.L_35 - .L_34)


	//   ....[0]....
.L_34:
        /*0080*/ 	.word	0x00000250
        /*0084*/ 	.word	0x000000ff
        /*0088*/ 	.word	0x00000000
        /*008c*/ 	.short	0x0100
        /*008e*/ 	.byte	0x08
	.zero		1


	//   ....[1]....
        /*0090*/ 	.word	0x00000260
        /*0094*/ 	.word	0x000000ff
        /*0098*/ 	.word	0x00000068
        /*009c*/ 	.short	0x0100
        /*009e*/ 	.byte	0x08
	.zero		1


	//   ....[2]....
        /*00a0*/ 	.word	0x00000270
        /*00a4*/ 	.word	0x000000ff
        /*00a8*/ 	.word	0x00000008
        /*00ac*/ 	.short	0x0100
        /*00ae*/ 	.byte	0x08
	.zero		1


	//   ....[3]....
        /*00b0*/ 	.word	0x00000280
        /*00b4*/ 	.word	0x000000ff
        /*00b8*/ 	.word	0x00000070
        /*00bc*/ 	.short	0x0100
        /*00be*/ 	.byte	0x08
	.zero		1


	//   ....[4]....
        /*00c0*/ 	.word	0x00000290
        /*00c4*/ 	.word	0x000000ff
        /*00c8*/ 	.word	0x00000010
        /*00cc*/ 	.short	0x0100
        /*00ce*/ 	.byte	0x08
	.zero		1


	//   ....[5]....
        /*00d0*/ 	.word	0x000002a0
        /*00d4*/ 	.word	0x000000ff
        /*00d8*/ 	.word	0x00000078
        /*00dc*/ 	.short	0x0100
        /*00de*/ 	.byte	0x08
	.zero		1


	//   ....[6]....
        /*00e0*/ 	.word	0x000002b0
        /*00e4*/ 	.word	0x000000ff
        /*00e8*/ 	.word	0x00000018
        /*00ec*/ 	.short	0x0100
        /*00ee*/ 	.byte	0x08
	.zero		1


	//   ....[7]....
        /*00f0*/ 	.word	0x000002c0
        /*00f4*/ 	.word	0x000000ff
        /*00f8*/ 	.word	0x00000080
        /*00fc*/ 	.short	0x0100
        /*00fe*/ 	.byte	0x08
	.zero		1


	//   ....[8]....
        /*0100*/ 	.word	0x000002d0
        /*0104*/ 	.word	0x000000ff
        /*0108*/ 	.word	0x00000020
        /*010c*/ 	.short	0x0100
        /*010e*/ 	.byte	0x08
	.zero		1


	//   ....[9]....
        /*0110*/ 	.word	0x000002e0
        /*0114*/ 	.word	0x000000ff
        /*0118*/ 	.word	0x00000088
        /*011c*/ 	.short	0x0100
        /*011e*/ 	.byte	0x08
	.zero		1


	//   ....[10]....
        /*0120*/ 	.word	0x000002f0
        /*0124*/ 	.word	0x000000ff
        /*0128*/ 	.word	0x00000028
        /*012c*/ 	.short	0x0100
        /*012e*/ 	.byte	0x08
	.zero		1


	//   ....[11]....
        /*0130*/ 	.word	0x00000300
        /*0134*/ 	.word	0x000000ff
        /*0138*/ 	.word	0x00000090
        /*013c*/ 	.short	0x0100
        /*013e*/ 	.byte	0x08
	.zero		1


	//   ....[12]....
        /*0140*/ 	.word	0x00000310
        /*0144*/ 	.word	0x000000ff
        /*0148*/ 	.word	0x00000030
        /*014c*/ 	.short	0x0100
        /*014e*/ 	.byte	0x08
	.zero		1


	//   ....[13]....
        /*0150*/ 	.word	0x00000320
        /*0154*/ 	.word	0x000000ff
        /*0158*/ 	.word	0x00000098
        /*015c*/ 	.short	0x0100
        /*015e*/ 	.byte	0x08
	.zero		1


	//   ....[14]....
        /*0160*/ 	.word	0x00000330
        /*0164*/ 	.word	0x000000ff
        /*0168*/ 	.word	0x00000038
        /*016c*/ 	.short	0x0100
        /*016e*/ 	.byte	0x08
	.zero		1


	//   ....[15]....
        /*0170*/ 	.word	0x00000340
        /*0174*/ 	.word	0x000000ff
        /*0178*/ 	.word	0x000000a0
        /*017c*/ 	.short	0x0100
        /*017e*/ 	.byte	0x08
	.zero		1


	//   ....[16]....
        /*0180*/ 	.word	0x00000350
        /*0184*/ 	.word	0x000000ff
        /*0188*/ 	.word	0x00000040
        /*018c*/ 	.short	0x0100
        /*018e*/ 	.byte	0x08
	.zero		1


	//   ....[17]....
        /*0190*/ 	.word	0x00000360
        /*0194*/ 	.word	0x000000ff
        /*0198*/ 	.word	0x000000a8
        /*019c*/ 	.short	0x0100
        /*019e*/ 	.byte	0x08
	.zero		1


	//   ....[18]....
        /*01a0*/ 	.word	0x00000370
        /*01a4*/ 	.word	0x000000ff
        /*01a8*/ 	.word	0x00000048
        /*01ac*/ 	.short	0x0100
        /*01ae*/ 	.byte	0x08
	.zero		1


	//   ....[19]....
        /*01b0*/ 	.word	0x00000380
        /*01b4*/ 	.word	0x000000ff
        /*01b8*/ 	.word	0x000000b0
        /*01bc*/ 	.short	0x0100
        /*01be*/ 	.byte	0x08
	.zero		1


	//   ....[20]....
        /*01c0*/ 	.word	0x00000390
        /*01c4*/ 	.word	0x000000ff
        /*01c8*/ 	.word	0x00000050
        /*01cc*/ 	.short	0x0100
        /*01ce*/ 	.byte	0x08
	.zero		1


	//   ....[21]....
        /*01d0*/ 	.word	0x000003a0
        /*01d4*/ 	.word	0x000000ff
        /*01d8*/ 	.word	0x000000b8
        /*01dc*/ 	.short	0x0100
        /*01de*/ 	.byte	0x08
	.zero		1


	//   ....[22]....
        /*01e0*/ 	.word	0x000003b0
        /*01e4*/ 	.word	0x000000ff
        /*01e8*/ 	.word	0x00000058
        /*01ec*/ 	.short	0x0100
        /*01ee*/ 	.byte	0x08
	.zero		1


	//   ....[23]....
        /*01f0*/ 	.word	0x000003c0
        /*01f4*/ 	.word	0x000000ff
        /*01f8*/ 	.word	0x000000c0
        /*01fc*/ 	.short	0x0100
        /*01fe*/ 	.byte	0x08
	.zero		1


	//   ....[24]....
        /*0200*/ 	.word	0x000003d0
        /*0204*/ 	.word	0x000000ff
        /*0208*/ 	.word	0x00000060
        /*020c*/ 	.short	0x0100
        /*020e*/ 	.byte	0x08
	.zero		1


	//   ....[25]....
        /*0210*/ 	.word	0x000003e0
        /*0214*/ 	.word	0x000000ff
        /*0218*/ 	.word	0x000000c8
        /*021c*/ 	.short	0x0100
        /*021e*/ 	.byte	0x08
	.zero		1


	//   ....[26]....
        /*0220*/ 	.word	0x000006b0
        /*0224*/ 	.word	0x000000ff
        /*0228*/ 	.word	0x000000e0
        /*022c*/ 	.short	0x0100
        /*022e*/ 	.byte	0x08
	.zero		1


	//   ....[27]....
        /*0230*/ 	.word	0x00000710
        /*0234*/ 	.word	0x000000ff
        /*0238*/ 	.word	0x000000e8
        /*023c*/ 	.short	0x0100
        /*023e*/ 	.byte	0x08
	.zero		1


	//   ....[28]....
        /*0240*/ 	.word	0x00001550
        /*0244*/ 	.word	0x00000003
        /*0248*/ 	.word	0x00000000
        /*024c*/ 	.short	0x010a
        /*024e*/ 	.byte	0x3f
	.zero		1


	//   ....[29]....
        /*0250*/ 	.word	0x000015b0
        /*0254*/ 	.word	0x00000003
        /*0258*/ 	.word	0x00000000
        /*025c*/ 	.short	0x010a
        /*025e*/ 	.byte	0x3f
	.zero		1


	//   ....[30]....
        /*0260*/ 	.word	0x00001930
        /*0264*/ 	.word	0x00000003
        /*0268*/ 	.word	0x00000000
        /*026c*/ 	.short	0x010a
        /*026e*/ 	.byte	0x3f
	.zero		1


	//   ....[31]....
        /*0270*/ 	.word	0x00001970
        /*0274*/ 	.word	0x00000003
        /*0278*/ 	.word	0x00000000
        /*027c*/ 	.short	0x010a
        /*027e*/ 	.byte	0x3f
	.zero		1


	//   ....[32]....
        /*0280*/ 	.word	0x00001bd0
        /*0284*/ 	.word	0x00000003
        /*0288*/ 	.word	0x00000000
        /*028c*/ 	.short	0x0101
        /*028e*/ 	.byte	0x3f
	.zero		1


	//   ....[33]....
        /*0290*/ 	.word	0x00001d90
        /*0294*/ 	.word	0x00000000
        /*0298*/ 	.word	0x00000000
        /*029c*/ 	.short	0x0101
        /*029e*/ 	.byte	0x3f
	.zero		1


	//   ....[34]....
        /*02a0*/ 	.word	0x00003550
        /*02a4*/ 	.word	0x0000000e
        /*02a8*/ 	.word	0x00000068
        /*02ac*/ 	.short	0x010a
        /*02ae*/ 	.byte	0x3f
	.zero		1


	//   ....[35]....
        /*02b0*/ 	.word	0x000038e0
        /*02b4*/ 	.word	0x00000005
        /*02b8*/ 	.word	0x000000e8
        /*02bc*/ 	.short	0x0101
        /*02be*/ 	.byte	0x3f
	.zero		1


	//   ....[36]....
        /*02c0*/ 	.word	0x00004040
        /*02c4*/ 	.word	0x00000007
        /*02c8*/ 	.word	0x00000000
        /*02cc*/ 	.short	0x010a
        /*02ce*/ 	.byte	0x3f
	.zero		1


	//   ....[37]....
        /*02d0*/ 	.word	0x000040c0
        /*02d4*/ 	.word	0x00000008
        /*02d8*/ 	.word	0x00000000
        /*02dc*/ 	.short	0x010a
        /*02de*/ 	.byte	0x3f
	.zero		1


	//   ....[38]....
        /*02e0*/ 	.word	0x00004150
        /*02e4*/ 	.word	0x00000009
        /*02e8*/ 	.word	0x00000000
        /*02ec*/ 	.short	0x010a
        /*02ee*/ 	.byte	0x3f
	.zero		1


	//   ....[39]....
        /*02f0*/ 	.word	0x000041e0
        /*02f4*/ 	.word	0x00000008
        /*02f8*/ 	.word	0x00000000
        /*02fc*/ 	.short	0x010a
        /*02fe*/ 	.byte	0x3f
	.zero		1


	//   ....[40]....
        /*0300*/ 	.word	0x00004270
        /*0304*/ 	.word	0x00000009
        /*0308*/ 	.word	0x00000000
        /*030c*/ 	.short	0x010a
        /*030e*/ 	.byte	0x3f
	.zero		1


	//   ....[41]....
        /*0310*/ 	.word	0x00004300
        /*0314*/ 	.word	0x00000008
        /*0318*/ 	.word	0x00000000
        /*031c*/ 	.short	0x010a
        /*031e*/ 	.byte	0x3f
	.zero		1


	//   ....[42]....
        /*0320*/ 	.word	0x00004390
        /*0324*/ 	.word	0x00000009
        /*0328*/ 	.word	0x00000000
        /*032c*/ 	.short	0x010a
        /*032e*/ 	.byte	0x3f
	.zero		1


	//   ....[43]....
        /*0330*/ 	.word	0x00004420
        /*0334*/ 	.word	0x00000008
        /*0338*/ 	.word	0x00000000
        /*033c*/ 	.short	0x010a
        /*033e*/ 	.byte	0x3f
	.zero		1


	//   ....[44]....
        /*0340*/ 	.word	0x000044b0
        /*0344*/ 	.word	0x00000009
        /*0348*/ 	.word	0x00000000
        /*034c*/ 	.short	0x010a
        /*034e*/ 	.byte	0x3f
	.zero		1


	//   ....[45]....
        /*0350*/ 	.word	0x00004540
        /*0354*/ 	.word	0x00000008
        /*0358*/ 	.word	0x00000000
        /*035c*/ 	.short	0x010a
        /*035e*/ 	.byte	0x3f
	.zero		1


	//   ....[46]....
        /*0360*/ 	.word	0x000045d0
        /*0364*/ 	.word	0x00000009
        /*0368*/ 	.word	0x00000000
        /*036c*/ 	.short	0x010a
        /*036e*/ 	.byte	0x3f
	.zero		1


	//   ....[47]....
        /*0370*/ 	.word	0x00004660
        /*0374*/ 	.word	0x00000006
        /*0378*/ 	.word	0x00000000
        /*037c*/ 	.short	0x010a
        /*037e*/ 	.byte	0x3f
	.zero		1


	//   ....[48]....
        /*0380*/ 	.word	0x000046f0
        /*0384*/ 	.word	0x00000003
        /*0388*/ 	.word	0x00000000
        /*038c*/ 	.short	0x010a
        /*038e*/ 	.byte	0x3f
	.zero		1


	//   ....[49]....
        /*0390*/ 	.word	0x00004750
        /*0394*/ 	.word	0x00000003
        /*0398*/ 	.word	0x00000000
        /*039c*/ 	.short	0x010a
        /*039e*/ 	.byte	0x3f
	.zero		1


	//   ....[50]....
        /*03a0*/ 	.word	0x000047a0
        /*03a4*/ 	.word	0x00000003
        /*03a8*/ 	.word	0x00000000
        /*03ac*/ 	.short	0x010a
        /*03ae*/ 	.byte	0x3f
	.zero		1


	//   ....[51]....
        /*03b0*/ 	.word	0x00004870
        /*03b4*/ 	.word	0x0000000e
        /*03b8*/ 	.word	0x00000068
        /*03bc*/ 	.short	0x010a
        /*03be*/ 	.byte	0x3f
	.zero		1


	//   ....[52]....
        /*03c0*/ 	.word	0x00004940
        /*03c4*/ 	.word	0x00000007
        /*03c8*/ 	.word	0x00000000
        /*03cc*/ 	.short	0x010a
        /*03ce*/ 	.byte	0x3f
	.zero		1


	//   ....[53]....
        /*03d0*/ 	.word	0x00004990
        /*03d4*/ 	.word	0x00000008
        /*03d8*/ 	.word	0x00000000
        /*03dc*/ 	.short	0x010a
        /*03de*/ 	.byte	0x3f
	.zero		1


	//   ....[54]....
        /*03e0*/ 	.word	0x000049e0
        /*03e4*/ 	.word	0x00000009
        /*03e8*/ 	.word	0x00000000
        /*03ec*/ 	.short	0x010a
        /*03ee*/ 	.byte	0x3f
	.zero		1


	//   ....[55]....
        /*03f0*/ 	.word	0x00004a30
        /*03f4*/ 	.word	0x00000008
        /*03f8*/ 	.word	0x00000000
        /*03fc*/ 	.short	0x010a
        /*03fe*/ 	.byte	0x3f
	.zero		1


	//   ....[56]....
        /*0400*/ 	.word	0x00004a80
        /*0404*/ 	.word	0x00000009
        /*0408*/ 	.word	0x00000000
        /*040c*/ 	.short	0x010a
        /*040e*/ 	.byte	0x3f
	.zero		1


	//   ....[57]....
        /*0410*/ 	.word	0x00004ad0
        /*0414*/ 	.word	0x00000008
        /*0418*/ 	.word	0x00000000
        /*041c*/ 	.short	0x010a
        /*041e*/ 	.byte	0x3f
	.zero		1


	//   ....[58]....
        /*0420*/ 	.word	0x00004b20
        /*0424*/ 	.word	0x00000009
        /*0428*/ 	.word	0x00000000
        /*042c*/ 	.short	0x010a
        /*042e*/ 	.byte	0x3f
	.zero		1


	//   ....[59]....
        /*0430*/ 	.word	0x00004b70
        /*0434*/ 	.word	0x00000008
        /*0438*/ 	.word	0x00000000
        /*043c*/ 	.short	0x010a
        /*043e*/ 	.byte	0x3f
	.zero		1


	//   ....[60]....
        /*0440*/ 	.word	0x00004bc0
        /*0444*/ 	.word	0x00000009
        /*0448*/ 	.word	0x00000000
        /*044c*/ 	.short	0x010a
        /*044e*/ 	.byte	0x3f
	.zero		1


	//   ....[61]....
        /*0450*/ 	.word	0x00004c10
        /*0454*/ 	.word	0x00000008
        /*0458*/ 	.word	0x00000000
        /*045c*/ 	.short	0x010a
        /*045e*/ 	.byte	0x3f
	.zero		1


	//   ....[62]....
        /*0460*/ 	.word	0x00004c60
        /*0464*/ 	.word	0x00000009
        /*0468*/ 	.word	0x00000000
        /*046c*/ 	.short	0x010a
        /*046e*/ 	.byte	0x3f
	.zero		1


	//   ....[63]....
        /*0470*/ 	.word	0x00004cb0
        /*0474*/ 	.word	0x00000006
        /*0478*/ 	.word	0x00000000
        /*047c*/ 	.short	0x010a
        /*047e*/ 	.byte	0x3f
	.zero		1


	//----- nvinfo : EIATTR_NUM_MBARRIERS
	.align		4
.L_35:
        /*0480*/ 	.byte	0x03, 0x38
        /*0482*/ 	.short	0x001c


	//----- nvinfo : EIATTR_EXIT_INSTR_OFFSETS
	.align		4
        /*0484*/ 	.byte	0x04, 0x1c
        /*0486*/ 	.short	(.L_37 - .L_36)


	//   ....[0]....
.L_36:
        /*0488*/ 	.word	0x000007b0


	//   ....[1]....
        /*048c*/ 	.word	0x00001070


	//   ....[2]....
        /*0490*/ 	.word	0x00002c30


	//   ....[3]....
        /*0494*/ 	.word	0x00003260


	//   ....[4]....
        /*0498*/ 	.word	0x00004740


	//----- nvinfo : EIATTR_MAX_THREADS
	.align		4
.L_37:
        /*049c*/ 	.byte	0x04, 0x05
        /*049e*/ 	.short	(.L_39 - .L_38)
.L_38:
        /*04a0*/ 	.word	0x00000180
        /*04a4*/ 	.word	0x00000001
        /*04a8*/ 	.word	0x00000001


	//----- nvinfo : EIATTR_CRS_STACK_SIZE
	.align		4
.L_39:
        /*04ac*/ 	.byte	0x04, 0x1e
        /*04ae*/ 	.short	(.L_41 - .L_40)
.L_40:
        /*04b0*/ 	.word	0x00000000


	//----- nvinfo : EIATTR_CBANK_PARAM_SIZE
	.align		4
.L_41:
        /*04b4*/ 	.byte	0x03, 0x19
        /*04b6*/ 	.short	0x0470


	//----- nvinfo : EIATTR_PARAM_CBANK
	.align		4
        /*04b8*/ 	.byte	0x04, 0x0a
        /*04ba*/ 	.short	(.L_43 - .L_42)
	.align		4
.L_42:
        /*04bc*/ 	.word	index@(.nv.constant0._ZN7cutlass13device_kernelINS_4gemm6kernel13GemmUniversalIN4cute5tupleIJiiiiEEENS1_10collective13CollectiveMmaINS1_34MainloopSm90TmaGmmaWarpSpecializedILi13ENS5_IJNS4_1CILi1EEESB_SB_EEENS1_35KernelTmaWarpSpecializedCooperativeEEENS5_IJNSA_ILi128EEENSA_ILi8EEESF_EEEaNS5_IJlSB_lEEEaSI_NS4_8TiledMMAINS4_8MMA_AtomIJNS4_4SM904GMMA25MMA_64x8x32_S32S8S8_SS_TNEEEENS4_6LayoutINS5_IJNSA_ILi2EEESB_SB_EEENS5_IJSB_NSA_ILi0EEESS_EEEEENS5_IJNS4_10UnderscoreESV_SV_EEEEENS4_13SM90_TMA_LOADENS4_14ComposedLayoutINS4_7SwizzleILi3ELi4ELi3EEENS4_18smem_ptr_flag_bitsILi8EEENSP_INS5_IJSG_SF_EEENS5_IJSF_SB_EEEEEEEvNS4_8identityESY_S17_vS18_EENS_8epilogue10collective6detail29Sm90TmaWarpSpecializedAdapterINS1B_15DefaultEpilogueIaSI_SI_NS1A_6thread17LinearCombinationIaLi1EiiLNS1F_9ScaleType4KindE0ELNS_15FloatRoundStyleE2EaEENS1_15EpilogueDefaultEEEEEvvEEEEvNT_6ParamsE)
        /*04c0*/ 	.short	0x0210
        /*04c2*/ 	.short	0x0470


	//----- nvinfo : EIATTR_SW_WAR
	.align		4
.L_43:
        /*04c4*/ 	.byte	0x04, 0x36
        /*04c6*/ 	.short	(.L_45 - .L_44)
.L_44:
        /*04c8*/ 	.word	0x00000008
.L_45:


//--------------------- .nv.callgraph             --------------------------
	.section	.nv.callgraph,"",@"SHT_CUDA_CALLGRAPH"
	.align	4
	.sectionentsize	8
	.align		4
        /*0000*/ 	.word	0x00000000
	.align		4
        /*0004*/ 	.word	0xffffffff
	.align		4
        /*0008*/ 	.word	index@(_ZN7cutlass13device_kernelINS_4gemm6kernel13GemmUniversalIN4cute5tupleIJiiiiEEENS1_10collective13CollectiveMmaINS1_34MainloopSm90TmaGmmaWarpSpecializedILi13ENS5_IJNS4_1CILi1EEESB_SB_EEENS1_35KernelTmaWarpSpecializedCooperativeEEENS5_IJNSA_ILi128EEENSA_ILi8EEESF_EEEaNS5_IJlSB_lEEEaSI_NS4_8TiledMMAINS4_8MMA_AtomIJNS4_4SM904GMMA25MMA_64x8x32_S32S8S8_SS_TNEEEENS4_6LayoutINS5_IJNSA_ILi2EEESB_SB_EEENS5_IJSB_NSA_ILi0EEESS_EEEEENS5_IJNS4_10UnderscoreESV_SV_EEEEENS4_13SM90_TMA_LOADENS4_14ComposedLayoutINS4_7SwizzleILi3ELi4ELi3EEENS4_18smem_ptr_flag_bitsILi8EEENSP_INS5_IJSG_SF_EEENS5_IJSF_SB_EEEEEEEvNS4_8identityESY_S17_vS18_EENS_8epilogue10collective6detail29Sm90TmaWarpSpecializedAdapterINS1B_15DefaultEpilogueIaSI_SI_NS1A_6thread17LinearCombinationIaLi1EiiLNS1F_9ScaleType4KindE0ELNS_15FloatRoundStyleE2EaEENS1_15EpilogueDefaultEEEEEvvEEEEvNT_6ParamsE)
	.align		4
        /*000c*/ 	.word	index@(__assertfail)
	.align		4
        /*0010*/ 	.word	0x00000000
	.align		4
        /*0014*/ 	.word	0xfffffffe
	.align		4
        /*0018*/ 	.word	0x00000000
	.align		4
        /*001c*/ 	.word	0xfffffffd
	.align		4
        /*0020*/ 	.word	0x00000000
	.align		4
        /*0024*/ 	.word	0xfffffffc


//--------------------- .nv.constant4             --------------------------
	.section	.nv.constant4,"a",@progbits
	.align	8
	.align		8
.nv.constant4:
        /*0000*/ 	.dword	__assertfail
	.align		8
        /*0008*/ 	.dword	__unnamed_1
	.align		8
        /*0010*/ 	.dword	_ZN39_INTERNAL_ffe16afc_4_k_cu_a1ddbb32_66534cuda3std3__45__cpo5beginE
	.align		8
        /*0018*/ 	.dword	_ZN39_INTERNAL_ffe16afc_4_k_cu_a1ddbb32_66534cuda3std3__45__cpo3endE
	.align		8
        /*0020*/ 	.dword	_ZN39_INTERNAL_ffe16afc_4_k_cu_a1ddbb32_66534cuda3std3__45__cpo6cbeginE
	.align		8
        /*0028*/ 	.dword	_ZN39_INTERNAL_ffe16afc_4_k_cu_a1ddbb32_66534cuda3std3__45__cpo4cendE
	.align		8
        /*0030*/ 	.dword	_ZN39_INTERNAL_ffe16afc_4_k_cu_a1ddbb32_66534cuda3std3__441_GLOBAL__N__ffe16afc_4_k_cu_a1ddbb32_66536ignoreE
	.align		8
        /*0038*/ 	.dword	_ZN39_INTERNAL_ffe16afc_4_k_cu_a1ddbb32_66534cuda3std3__419piecewise_constructE
	.align		8
        /*0040*/ 	.dword	_ZN39_INTERNAL_ffe16afc_4_k_cu_a1ddbb32_66534cuda3std3__48in_placeE
	.align		8
        /*0048*/ 	.dword	_ZN39_INTERNAL_ffe16afc_4_k_cu_a1ddbb32_66534cuda3std6ranges3__45__cpo4swapE
	.align		8
        /*0050*/ 	.dword	_ZN39_INTERNAL_ffe16afc_4_k_cu_a1ddbb32_66534cuda3std6ranges3__45__cpo9iter_moveE
	.align		8
        /*0058*/ 	.dword	_ZN39_INTERNAL_ffe16afc_4_k_cu_a1ddbb32_66534cute7productE
	.align		8
        /*0060*/ 	.dword	_ZN39_INTERNAL_ffe16afc_4_k_cu_a1ddbb32_66534cute1_E
	.align		8
        /*0068*/ 	.dword	$str$22
	.align		8
        /*0070*/ 	.dword	$str$23


//--------------------- .text._ZN7cutlass13device_kernelINS_4gemm6kernel13GemmUniversalIN4cute5tupleIJiiiiEEENS1_10collective13CollectiveMmaINS1_34MainloopSm90TmaGmmaWarpSpecializedILi13ENS5_IJNS4_1CILi1EEESB_SB_EEENS1_35KernelTmaWarpSpecializedCooperativeEEENS5_IJNSA_ILi128EEENSA_ILi8EEESF_EEEaNS5_IJlSB_lEEEaSI_NS4_8TiledMMAINS4_8MMA_AtomIJNS4_4SM904GMMA25MMA_64x8x32_S32S8S8_SS_TNEEEENS4_6LayoutINS5_IJNSA_ILi2EEESB_SB_EEENS5_IJSB_NSA_ILi0EEESS_EEEEENS5_IJNS4_10UnderscoreESV_SV_EEEEENS4_13SM90_TMA_LOADENS4_14ComposedLayoutINS4_7SwizzleILi3ELi4ELi3EEENS4_18smem_ptr_flag_bitsILi8EEENSP_INS5_IJSG_SF_EEENS5_IJSF_SB_EEEEEEEvNS4_8identityESY_S17_vS18_EENS_8epilogue10collective6detail29Sm90TmaWarpSpecializedAdapterINS1B_15DefaultEpilogueIaSI_SI_NS1A_6thread17LinearCombinationIaLi1EiiLNS1F_9ScaleType4KindE0ELNS_15FloatRoundStyleE2EaEENS1_15EpilogueDefaultEEEEEvvEEEEvNT_6ParamsE --------------------------
	.section	.text._ZN7cutlass13device_kernelINS_4gemm6kernel13GemmUniversalIN4cute5tupleIJiiiiEEENS1_10collective13CollectiveMmaINS1_34MainloopSm90TmaGmmaWarpSpecializedILi13ENS5_IJNS4_1CILi1EEESB_SB_EEENS1_35KernelTmaWarpSpecializedCooperativeEEENS5_IJNSA_ILi128EEENSA_ILi8EEESF_EEEaNS5_IJlSB_lEEEaSI_NS4_8TiledMMAINS4_8MMA_AtomIJNS4_4SM904GMMA25MMA_64x8x32_S32S8S8_SS_TNEEEENS4_6LayoutINS5_IJNSA_ILi2EEESB_SB_EEENS5_IJSB_NSA_ILi0EEESS_EEEEENS5_IJNS4_10UnderscoreESV_SV_EEEEENS4_13SM90_TMA_LOADENS4_14ComposedLayoutINS4_7SwizzleILi3ELi4ELi3EEENS4_18smem_ptr_flag_bitsILi8EEENSP_INS5_IJSG_SF_EEENS5_IJSF_SB_EEEEEEEvNS4_8identityESY_S17_vS18_EENS_8epilogue10collective6detail29Sm90TmaWarpSpecializedAdapterINS1B_15DefaultEpilogueIaSI_SI_NS1A_6thread17LinearCombinationIaLi1EiiLNS1F_9ScaleType4KindE0ELNS_15FloatRoundStyleE2EaEENS1_15EpilogueDefaultEEEEEvvEEEEvNT_6ParamsE,"ax",@progbits
	.align	128
.text._ZN7cutlass13device_kernelINS_4gemm6kernel13GemmUniversalIN4cute5tupleIJiiiiEEENS1_10collective13CollectiveMmaINS1_34MainloopSm90TmaGmmaWarpSpecializedILi13ENS5_IJNS4_1CILi1EEESB_SB_EEENS1_35KernelTmaWarpSpecializedCooperativeEEENS5_IJNSA_ILi128EEENSA_ILi8EEESF_EEEaNS5_IJlSB_lEEEaSI_NS4_8TiledMMAINS4_8MMA_AtomIJNS4_4SM904GMMA25MMA_64x8x32_S32S8S8_SS_TNEEEENS4_6LayoutINS5_IJNSA_ILi2EEESB_SB_EEENS5_IJSB_NSA_ILi0EEESS_EEEEENS5_IJNS4_10UnderscoreESV_SV_EEEEENS4_13SM90_TMA_LOADENS4_14ComposedLayoutINS4_7SwizzleILi3ELi4ELi3EEENS4_18smem_ptr_flag_bitsILi8EEENSP_INS5_IJSG_SF_EEENS5_IJSF_SB_EEEEEEEvNS4_8identityESY_S17_vS18_EENS_8epilogue10collective6detail29Sm90TmaWarpSpecializedAdapterINS1B_15DefaultEpilogueIaSI_SI_NS1A_6thread17LinearCombinationIaLi1EiiLNS1F_9ScaleType4KindE0ELNS_15FloatRoundStyleE2EaEENS1_15EpilogueDefaultEEEEEvvEEEEvNT_6ParamsE:
        .type           _ZN7cutlass13device_kernelINS_4gemm6kernel13GemmUniversalIN4cute5tupleIJiiiiEEENS1_10collective13CollectiveMmaINS1_34MainloopSm90TmaGmmaWarpSpecializedILi13ENS5_IJNS4_1CILi1EEESB_SB_EEENS1_35KernelTmaWarpSpecializedCooperativeEEENS5_IJNSA_ILi128EEENSA_ILi8EEESF_EEEaNS5_IJlSB_lEEEaSI_NS4_8TiledMMAINS4_8MMA_AtomIJNS4_4SM904GMMA25MMA_64x8x32_S32S8S8_SS_TNEEEENS4_6LayoutINS5_IJNSA_ILi2EEESB_SB_EEENS5_IJSB_NSA_ILi0EEESS_EEEEENS5_IJNS4_10UnderscoreESV_SV_EEEEENS4_13SM90_TMA_LOADENS4_14ComposedLayoutINS4_7SwizzleILi3ELi4ELi3EEENS4_18smem_ptr_flag_bitsILi8EEENSP_INS5_IJSG_SF_EEENS5_IJSF_SB_EEEEEEEvNS4_8identityESY_S17_vS18_EENS_8epilogue10collective6detail29Sm90TmaWarpSpecializedAdapterINS1B_15DefaultEpilogueIaSI_SI_NS1A_6thread17LinearCombinationIaLi1EiiLNS1F_9ScaleType4KindE0ELNS_15FloatRoundStyleE2EaEENS1_15EpilogueDefaultEEEEEvvEEEEvNT_6ParamsE,@function
        .size           _ZN7cutlass13device_kernelINS_4gemm6kernel13GemmUniversalIN4cute5tupleIJiiiiEEENS1_10collective13CollectiveMmaINS1_34MainloopSm90TmaGmmaWarpSpecializedILi13ENS5_IJNS4_1CILi1EEESB_SB_EEENS1_35KernelTmaWarpSpecializedCooperativeEEENS5_IJNSA_ILi128EEENSA_ILi8EEESF_EEEaNS5_IJlSB_lEEEaSI_NS4_8TiledMMAINS4_8MMA_AtomIJNS4_4SM904GMMA25MMA_64x8x32_S32S8S8_SS_TNEEEENS4_6LayoutINS5_IJNSA_ILi2EEESB_SB_EEENS5_IJSB_NSA_ILi0EEESS_EEEEENS5_IJNS4_10UnderscoreESV_SV_EEEEENS4_13SM90_TMA_LOADENS4_14ComposedLayoutINS4_7SwizzleILi3ELi4ELi3EEENS4_18smem_ptr_flag_bitsILi8EEENSP_INS5_IJSG_SF_EEENS5_IJSF_SB_EEEEEEEvNS4_8identityESY_S17_vS18_EENS_8epilogue10collective6detail29Sm90TmaWarpSpecializedAdapterINS1B_15DefaultEpilogueIaSI_SI_NS1A_6thread17LinearCombinationIaLi1EiiLNS1F_9ScaleType4KindE0ELNS_15FloatRoundStyleE2EaEENS1_15EpilogueDefaultEEEEEvvEEEEvNT_6ParamsE,(.L_x_95 - _ZN7cutlass13device_kernelINS_4gemm6kernel13GemmUniversalIN4cute5tupleIJiiiiEEENS1_10collective13CollectiveMmaINS1_34MainloopSm90TmaGmmaWarpSpecializedILi13ENS5_IJNS4_1CILi1EEESB_SB_EEENS1_35KernelTmaWarpSpecializedCooperativeEEENS5_IJNSA_ILi128EEENSA_ILi8EEESF_EEEaNS5_IJlSB_lEEEaSI_NS4_8TiledMMAINS4_8MMA_AtomIJNS4_4SM904GMMA25MMA_64x8x32_S32S8S8_SS_TNEEEENS4_6LayoutINS5_IJNSA_ILi2EEESB_SB_EEENS5_IJSB_NSA_ILi0EEESS_EEEEENS5_IJNS4_10UnderscoreESV_SV_EEEEENS4_13SM90_TMA_LOADENS4_14ComposedLayoutINS4_7SwizzleILi3ELi4ELi3EEENS4_18smem_ptr_flag_bitsILi8EEENSP_INS5_IJSG_SF_EEENS5_IJSF_SB_EEEEEEEvNS4_8identityESY_S17_vS18_EENS_8epilogue10collective6detail29Sm90TmaWarpSpecializedAdapterINS1B_15DefaultEpilogueIaSI_SI_NS1A_6thread17LinearCombinationIaLi1EiiLNS1F_9ScaleType4KindE0ELNS_15FloatRoundStyleE2EaEENS1_15EpilogueDefaultEEEEEvvEEEEvNT_6ParamsE)
        .other          _ZN7cutlass13device_kernelINS_4gemm6kernel13GemmUniversalIN4cute5tupleIJiiiiEEENS1_10collective13CollectiveMmaINS1_34MainloopSm90TmaGmmaWarpSpecializedILi13ENS5_IJNS4_1CILi1EEESB_SB_EEENS1_35KernelTmaWarpSpecializedCooperativeEEENS5_IJNSA_ILi128EEENSA_ILi8EEESF_EEEaNS5_IJlSB_lEEEaSI_NS4_8TiledMMAINS4_8MMA_AtomIJNS4_4SM904GMMA25MMA_64x8x32_S32S8S8_SS_TNEEEENS4_6LayoutINS5_IJNSA_ILi2EEESB_SB_EEENS5_IJSB_NSA_ILi0EEESS_EEEEENS5_IJNS4_10UnderscoreESV_SV_EEEEENS4_13SM90_TMA_LOADENS4_14ComposedLayoutINS4_7SwizzleILi3ELi4ELi3EEENS4_18smem_ptr_flag_bitsILi8EEENSP_INS5_IJSG_SF_EEENS5_IJSF_SB_EEEEEEEvNS4_8identityESY_S17_vS18_EENS_8epilogue10collective6detail29Sm90TmaWarpSpecializedAdapterINS1B_15DefaultEpilogueIaSI_SI_NS1A_6thread17LinearCombinationIaLi1EiiLNS1F_9ScaleType4KindE0ELNS_15FloatRoundStyleE2EaEENS1_15EpilogueDefaultEEEEEvvEEEEvNT_6ParamsE,@"STO_CUDA_ENTRY STV_DEFAULT"
_ZN7cutlass13device_kernelINS_4gemm6kernel13GemmUniversalIN4cute5tupleIJiiiiEEENS1_10collective13CollectiveMmaINS1_34MainloopSm90TmaGmmaWarpSpecializedILi13ENS5_IJNS4_1CILi1EEESB_SB_EEENS1_35KernelTmaWarpSpecializedCooperativeEEENS5_IJNSA_ILi128EEENSA_ILi8EEESF_EEEaNS5_IJlSB_lEEEaSI_NS4_8TiledMMAINS4_8MMA_AtomIJNS4_4SM904GMMA25MMA_64x8x32_S32S8S8_SS_TNEEEENS4_6LayoutINS5_IJNSA_ILi2EEESB_SB_EEENS5_IJSB_NSA_ILi0EEESS_EEEEENS5_IJNS4_10UnderscoreESV_SV_EEEEENS4_13SM90_TMA_LOADENS4_14ComposedLayoutINS4_7SwizzleILi3ELi4ELi3EEENS4_18smem_ptr_flag_bitsILi8EEENSP_INS5_IJSG_SF_EEENS5_IJSF_SB_EEEEEEEvNS4_8identityESY_S17_vS18_EENS_8epilogue10collective6detail29Sm90TmaWarpSpecializedAdapterINS1B_15DefaultEpilogueIaSI_SI_NS1A_6thread17LinearCombinationIaLi1EiiLNS1F_9ScaleType4KindE0ELNS_15FloatRoundStyleE2EaEENS1_15EpilogueDefaultEEEEEvvEEEEvNT_6ParamsE:
[----:B------:R-:W0:Y:S01]  /*0000*/  LDC R1, c[0x0][0x28] ;  /* 0x00000a00ff017b82 */ /* 0x000e220000000800 */
[----:B------:R-:W1:Y:S01]  /*0010*/  S2R R2, SR_TID.X ;  /* 0x0000000000027919 */ /* 0x000e620000002100 */
[----:B------:R-:W-:Y:S01]  /*0020*/  ELECT P0, URZ, PT ;  /* 0x00000000003f782f */ /* 0x000fe20003800000 */
[----:B------:R-:W-:Y:S01]  /*0030*/  BSSY B0, `(.L_x_0) ;  /* 0x000000f000007945 */ /* 0x000fe20003800000 */
[--C-:B-1----:R-:W-:Y:S02]  /*0040*/  SHF.R.U32.HI R0, RZ, 0x5, R2.reuse ;  /* 0x00000005ff007819 */ /* 0x102fe40000011602 */
[----:B------:R-:W-:-:S03]  /*0050*/  SHF.R.U32.HI R7, RZ, 0x7, R2 ;  /* 0x00000007ff077819 */ /* 0x000fc60000011602 */
[----:B------:R-:W1:Y:S04]  /*0060*/  SHFL.IDX PT, R3, R0, RZ, 0x1f ;  /* 0x00001fff00037589 */ /* 0x000e6800000e0000 */
[----:B------:R2:W3:Y:S01]  /*0070*/  SHFL.IDX PT, R10, R7, RZ, 0x1f ;  /* 0x00001fff070a7589 */ /* 0x0004e200000e0000 */
[----:B-1----:R-:W-:-:S13]  /*0080*/  ISETP.NE.OR P0, PT, R3, RZ, !P0 ;  /* 0x000000ff0300720c */ /* 0x002fda0004705670 */
[----:B0-23--:R-:W-:Y:S05]  /*0090*/  @P0 BRA `(.L_x_1) ;  /* 0x0000000000200947 */ /* 0x00dfea0003800000 */
[----:B------:R-:W-:Y:S02]  /*00a0*/  ULDC.64 UR4, c[0x0][0x198] ;  /* 0x0000660000047ab9 */ /* 0x000fe40000000a00 */
[----:B------:R-:W-:Y:S02]  /*00b0*/  UIADD3 UR6, UP0, UR4, 0xf0, URZ ;  /* 0x000000f004067890 */ /* 0x000fe4000ff1e03f */
[----:B------:R-:W-:Y:S02]  /*00c0*/  UIADD3 UR4, UP1, UR4, 0x1f0, URZ ;  /* 0x000001f004047890 */ /* 0x000fe4000ff3e03f */
[----:B------:R-:W-:Y:S02]  /*00d0*/  UIADD3.X UR7, URZ, UR5, URZ, UP0, !UPT ;  /* 0x000000053f077290 */ /* 0x000fe400087fe43f */
[----:B------:R-:W-:-:S07]  /*00e0*/  UIADD3.X UR5, URZ, UR5, URZ, UP1, !UPT ;  /* 0x000000053f057290 */ /* 0x000fce0008ffe43f */
[----:B------:R0:W-:Y:S02]  /*00f0*/  UTMACCTL.PF [UR6] ;  /* 0x00000000060079b9 */ /* 0x0001e40008040000 */
[----:B------:R0:W-:Y:S02]  /*0100*/  UTMACCTL.PF [UR4] ;  /* 0x00000000040079b9 */ /* 0x0001e40008040000 */
[----:B0-----:R-:W-:Y:S01]  /*0110*/  NOP ;  /* 0x0000000000007918 */ /* 0x001fe20000000000 */
.L_x_1:
[----:B------:R-:W-:Y:S05]  /*0120*/  BSYNC B0 ;  /* 0x0000000000007941 */ /* 0x000fea0003800000 */
.L_x_0:
[----:B------:R-:W0:Y:S02]  /*0130*/  SHFL.IDX PT, R4, R0, RZ, 0x1f ;  /* 0x00001fff00047589 */ /* 0x000e2400000e0000 */
[----:B0-----:R-:W-:-:S13]  /*0140*/  ISETP.NE.AND P0, PT, R4, RZ, PT ;  /* 0x000000ff0400720c */ /* 0x001fda0003f05270 */
[----:B------:R-:W-:Y:S05]  /*0150*/  @P0 BRA `(.L_x_2) ;  /* 0x0000000000ac0947 */ /* 0x000fea0003800000 */
[----:B------:R-:W-:Y:S01]  /*0160*/  ELECT P0, URZ, PT ;  /* 0x00000000003f782f */ /* 0x000fe20003800000 */
[----:B------:R-:W-:-:S12]  /*0170*/  BSSY B0, `(.L_x_2) ;  /* 0x0000029000007945 */ /* 0x000fd80003800000 */
[----:B------:R-:W-:Y:S05]  /*0180*/  @!P0 BRA `(.L_x_3) ;  /* 0x00000000009c8947 */ /* 0x000fea0003800000 */
[----:B------:R-:W0:Y:S01]  /*0190*/  S2UR UR8, SR_CgaCtaId ;  /* 0x00000000000879c3 */ /* 0x000e220000008800 */
[----:B------:R-:W-:Y:S01]  /*01a0*/  UMOV UR4, 0x400 ;  /* 0x0000040000047882 */ /* 0x000fe20000000000 */
[----:B------:R-:W-:Y:S01]  /*01b0*/  UMOV UR5, 0x1 ;  /* 0x0000000100057882 */ /* 0x000fe20000000000 */
[----:B------:R-:W-:Y:S02]  /*01c0*/  UMOV UR6, 0x100 ;  /* 0x0000010000067882 */ /* 0x000fe40000000000 */
[----:B------:R-:W-:-:S04]  /*01d0*/  UIADD3 UR6, -UR6, 0x100000, URZ ;  /* 0x0010000006067890 */ /* 0x000fc8000fffe13f */
[----:B------:R-:W-:Y:S02]  /*01e0*/  USHF.L.U32 UR7, UR6, 0xb, URZ ;  /* 0x0000000b06077899 */ /* 0x000fe4000800063f */
[----:B------:R-:W-:Y:S02]  /*01f0*/  USHF.L.U32 UR6, UR6, 0x1, URZ ;  /* 0x0000000106067899 */ /* 0x000fe4000800063f */
[----:B0-----:R-:W-:Y:S02]  /*0200*/  ULEA UR8, UR8, UR4, 0x18 ;  /* 0x0000000408087291 */ /* 0x001fe4000f8ec03f */
[----:B------:R-:W-:-:S04]  /*0210*/  UIADD3 UR4, -UR5, 0x100000, URZ ;  /* 0x0010000005047890 */ /* 0x000fc8000fffe13f */
[----:B------:R-:W-:Y:S02]  /*0220*/  USHF.L.U32 UR5, UR4, 0xb, URZ ;  /* 0x0000000b04057899 */ /* 0x000fe4000800063f */
[----:B------:R-:W-:Y:S01]  /*0230*/  USHF.L.U32 UR4, UR4, 0x1, URZ ;  /* 0x0000000104047899 */ /* 0x000fe2000800063f */
[----:B------:R-:W0:Y:S11]  /*0240*/  FENCE.VIEW.ASYNC.S ;  /* 0x00000000000073c6 */ /* 0x000e360000000000 */
[----:B0-----:R0:W1:Y:S01]  /*0250*/  SYNCS.EXCH.64 URZ, [UR8], UR4 ;  /* 0x00000004083f75b2 */ /* 0x0010620008000100 */
[----:B------:R0:W2:Y:S01]  /*0260*/  SYNCS.EXCH.64 URZ, [UR8+0x68], UR6 ;  /* 0x00006806083f75b2 */ /* 0x0000a20008000100 */
[----:B------:R0:W3:Y:S01]  /*0270*/  SYNCS.EXCH.64 URZ, [UR8+0x8], UR4 ;  /* 0x00000804083f75b2 */ /* 0x0000e20008000100 */
[----:B------:R0:W4:Y:S01]  /*0280*/  SYNCS.EXCH.64 URZ, [UR8+0x70], UR6 ;  /* 0x00007006083f75b2 */ /* 0x0001220008000100 */
[----:B------:R0:W0:Y:S01]  /*0290*/  SYNCS.EXCH.64 URZ, [UR8+0x10], UR4 ;  /* 0x00001004083f75b2 */ /* 0x0000220008000100 */
        /* <DEDUP_REMOVED lines=21> */
[----:B-123--:R-:W-:Y:S01]  /*03f0*/  NOP ;  /* 0x0000000000007918 */ /* 0x00efe20000000000 */
.L_x_3:
[----:B0-----:R-:W-:Y:S05]  /*0400*/  BSYNC B0 ;  /* 0x0000000000007941 */ /* 0x001fea0003800000 */
.L_x_2:
[----:B------:R-:W0:Y:S01]  /*0410*/  SHFL.IDX PT, R0, R0, RZ, 0x1f ;  /* 0x00001fff00007589 */ /* 0x000e2200000e0000 */
[----:B------:R-:W-:Y:S01]  /*0420*/  ELECT P0, URZ, PT ;  /* 0x00000000003f782f */ /* 0x000fe20003800000 */
[----:B------:R-:W1:Y:S01]  /*0430*/  LDC R19, c[0x0][0x65c] ;  /* 0x00019700ff137b82 */ /* 0x000e620000000800 */
[----:B------:R-:W-:Y:S01]  /*0440*/  UMOV UR4, 0x20 ;  /* 0x0000002000047882 */ /* 0x000fe20000000000 */
[----:B------:R-:W2:Y:S01]  /*0450*/  S2R R6, SR_CTAID.Y ;  /* 0x0000000000067919 */ /* 0x000ea20000002600 */
[----:B------:R-:W-:Y:S01]  /*0460*/  NOP ;  /* 0x0000000000007918 */ /* 0x000fe20000000000 */
[----:B------:R-:W-:Y:S01]  /*0470*/  ISETP.NE.AND P2, PT, R10, RZ, PT ;  /* 0x000000ff0a00720c */ /* 0x000fe20003f45270 */
[----:B------:R-:W-:Y:S01]  /*0480*/  NOP ;  /* 0x0000000000007918 */ /* 0x000fe20000000000 */
[----:B------:R-:W3:Y:S01]  /*0490*/  S2R R4, SR_CTAID.X ;  /* 0x0000000000047919 */ /* 0x000ee20000002500 */
[----:B------:R-:W-:Y:S01]  /*04a0*/  IMAD.MOV.U32 R5, RZ, RZ, RZ ;  /* 0x000000ffff057224 */ /* 0x000fe200078e00ff */
[----:B0-----:R-:W-:-:S02]  /*04b0*/  ISETP.NE.OR P0, PT, R0, RZ, !P0 ;  /* 0x000000ff0000720c */ /* 0x001fc40004705670 */
[----:B-1----:R-:W-:-:S04]  /*04c0*/  ISETP.NE.AND P3, PT, R19, 0x1, PT ;  /* 0x000000011300780c */ /* 0x002fc80003f65270 */
[----:B------:R-:W-:Y:S02]  /*04d0*/  P2R R0, PR, RZ, 0x8 ;  /* 0x00000008ff007803 */ /* 0x000fe40000000000 */
[----:B------:R-:W-:-:S04]  /*04e0*/  SHF.R.S32.HI R0, RZ, 0x1f, R3 ;  /* 0x0000001fff007819 */ /* 0x000fc80000011403 */
[----:B------:R-:W-:Y:S01]  /*04f0*/  LEA.HI R0, R0, R3, RZ, 0x2 ;  /* 0x0000000300007211 */ /* 0x000fe200078f10ff */
[----:B------:R-:W-:Y:S01]  /*0500*/  VOTEU.ALL UP0, P0 ;  /* 0x00000000003f7886 */ /* 0x000fe20000000000 */
[----:B------:R-:W-:Y:S01]  /*0510*/  VOTEU.ALL UP1, P0 ;  /* 0x00000000003f7886 */ /* 0x000fe20000020000 */
[----:B------:R-:W3:Y:S01]  /*0520*/  @P3 LDC R17, c[0x0][0x10] ;  /* 0x00000400ff113b82 */ /* 0x000ee20000000800 */
[----:B------:R-:W-:Y:S01]  /*0530*/  LOP3.LUT R0, R0, 0xfffffffc, RZ, 0xc0, !PT ;  /* 0xfffffffc00007812 */ /* 0x000fe200078ec0ff */
[----:B--2---:R-:W-:Y:S01]  /*0540*/  @P3 IMAD.MOV.U32 R8, RZ, RZ, R6 ;  /* 0x000000ffff083224 */ /* 0x004fe200078e0006 */
[----:B------:R-:W-:Y:S01]  /*0550*/  @!UP0 UMOV UR6, 0x400 ;  /* 0x0000040000068882 */ /* 0x000fe20000000000 */
[----:B------:R-:W-:-:S04]  /*0560*/  @!UP0 UIADD3 UR4, -UR4, 0x100000, URZ ;  /* 0x0010000004048890 */ /* 0x000fc8000fffe13f */
[----:B------:R-:W-:Y:S02]  /*0570*/  @!UP0 USHF.L.U32 UR5, UR4, 0xb, URZ ;  /* 0x0000000b04058899 */ /* 0x000fe4000800063f */
[----:B------:R-:W-:Y:S01]  /*0580*/  @!UP0 USHF.L.U32 UR4, UR4, 0x1, URZ ;  /* 0x0000000104048899 */ /* 0x000fe2000800063f */
[----:B------:R-:W-:Y:S02]  /*0590*/  @P3 IMAD.MOV.U32 R9, RZ, RZ, RZ ;  /* 0x000000ffff093224 */ /* 0x000fe400078e00ff */
[----:B------:R-:W-:Y:S01]  /*05a0*/  IMAD.IADD R0, R3, 0x1, -R0 ;  /* 0x0000000103007824 */ /* 0x000fe200078e0a00 */
[----:B------:R-:W0:Y:S01]  /*05b0*/  @!UP0 S2UR UR7, SR_CgaCtaId ;  /* 0x00000000000789c3 */ /* 0x000e220000008800 */
[----:B------:R-:W-:-:S03]  /*05c0*/  @P3 IMAD.MOV.U32 R3, RZ, RZ, RZ ;  /* 0x000000ffff033224 */ /* 0x000fc600078e00ff */
[----:B------:R-:W-:-:S04]  /*05d0*/  ISETP.NE.AND P1, PT, R0, 0x3, PT ;  /* 0x000000030000780c */ /* 0x000fc80003f25270 */
[----:B------:R-:W1:Y:S01]  /*05e0*/  @!P3 LDC R11, c[0x0][0xc] ;  /* 0x00000300ff0bbb82 */ /* 0x000e620000000800 */
[----:B---3--:R-:W-:-:S04]  /*05f0*/  @P3 IMAD.WIDE.U32 R16, R4, R17, R8 ;  /* 0x0000001104103225 */ /* 0x008fc800078e0008 */
[----:B------:R-:W-:Y:S01]  /*0600*/  @P3 IMAD.IADD R17, R17, 0x1, R3 ;  /* 0x0000000111113824 */ /* 0x000fe200078e0203 */
[----:B------:R-:W-:Y:S01]  /*0610*/  LOP3.LUT R3, R2, 0x7f, RZ, 0xc0, !PT ;  /* 0x0000007f02037812 */ /* 0x000fe200078ec0ff */
[----:B0-----:R-:W-:Y:S01]  /*0620*/  @!UP0 ULEA UR8, UR7, UR6, 0x18 ;  /* 0x0000000607088291 */ /* 0x001fe2000f8ec03f */
[----:B------:R-:W-:Y:S02]  /*0630*/  VOTEU.ALL UP0, P0 ;  /* 0x00000000003f7886 */ /* 0x000fe40000000000 */
[----:B------:R-:W-:Y:S01]  /*0640*/  ULDC UR6, c[0x0][0xc] ;  /* 0x0000030000067ab9 */ /* 0x000fe20000000800 */
[----:B------:R-:W-:Y:S01]  /*0650*/  ISETP.EQ.OR P0, PT, R0, RZ, !P1 ;  /* 0x000000ff0000720c */ /* 0x000fe20004f02670 */
[----:B------:R-:W-:-:S03]  /*0660*/  ULDC UR7, c[0x0][0x10] ;  /* 0x0000040000077ab9 */ /* 0x000fc60000000800 */
[C---:B------:R-:W-:Y:S01]  /*0670*/  ISETP.EQ.AND P0, PT, R10.reuse, RZ, P0 ;  /* 0x000000ff0a00720c */ /* 0x040fe20000702270 */
[----:B------:R-:W-:Y:S02]  /*0680*/  VIADD R10, R10, 0xffffffff ;  /* 0xffffffff0a0a7836 */ /* 0x000fe40000000000 */
[----:B-1----:R-:W-:Y:S01]  /*0690*/  @!P3 IMAD.WIDE.U32 R8, R11, R6, R4 ;  /* 0x000000060b08b225 */ /* 0x002fe200078e0004 */
[----:B------:R-:W0:Y:S02]  /*06a0*/  FENCE.VIEW.ASYNC.S ;  /* 0x00000000000073c6 */ /* 0x000e240000000000 */
[----:B0-----:R-:W4:Y:S01]  /*06b0*/  @!UP0 SYNCS.EXCH.64 URZ, [UR8+0xe0], UR4 ;  /* 0x0000e004083f85b2 */ /* 0x001f220008000100 */
[----:B------:R-:W-:Y:S02]  /*06c0*/  SEL R18, RZ, 0x1, !P0 ;  /* 0x00000001ff127807 */ /* 0x000fe40004000000 */
[----:B------:R-:W-:Y:S01]  /*06d0*/  ISETP.GE.U32.AND P1, PT, R10, 0x2, PT ;  /* 0x000000020a00780c */ /* 0x000fe20003f26070 */
[----:B------:R-:W-:-:S02]  /*06e0*/  @!P3 IMAD.MOV.U32 R16, RZ, RZ, R8 ;  /* 0x000000ffff10b224 */ /* 0x000fc400078e0008 */
[----:B------:R-:W-:Y:S01]  /*06f0*/  @!P3 IMAD.MOV.U32 R17, RZ, RZ, R9 ;  /* 0x000000ffff11b224 */ /* 0x000fe200078e0009 */
[----:B------:R-:W-:Y:S01]  /*0700*/  SEL R18, R18, 0x2, P1 ;  /* 0x0000000212127807 */ /* 0x000fe20000800000 */
[----:B------:R0:W4:Y:S01]  /*0710*/  @!UP1 SYNCS.EXCH.64 URZ, [UR8+0xe8], UR4 ;  /* 0x0000e804083f95b2 */ /* 0x0001220008000100 */
[----:B------:R-:W-:Y:S01]  /*0720*/  NOP ;  /* 0x0000000000007918 */ /* 0x000fe20000000000 */
[----:B0-----:R-:W-:-:S03]  /*0730*/  UIMAD.WIDE.U32 UR4, UR6, UR7, URZ ;  /* 0x00000007060472a5 */ /* 0x001fc6000f8e003f */
[----:B------:R-:W-:Y:S02]  /*0740*/  ULDC UR6, c[0x0][0x14] ;  /* 0x0000050000067ab9 */ /* 0x000fe40000000800 */
[----:B------:R-:W-:Y:S02]  /*0750*/  UIMAD.WIDE.U32 UR36, UR4, UR6, URZ ;  /* 0x00000006042472a5 */ /* 0x000fe4000f8e003f */
[----:B------:R-:W-:-:S04]  /*0760*/  UIMAD UR42, UR5, UR6, URZ ;  /* 0x00000006052a72a4 */ /* 0x000fc8000f8e023f */
[----:B------:R-:W-:Y:S01]  /*0770*/  UIADD3 UR42, UR37, UR42, URZ ;  /* 0x0000002a252a7290 */ /* 0x000fe2000fffe03f */
[----:B----4-:R-:W-:Y:S06]  /*0780*/  BAR.SYNC.DEFER_BLOCKING 0x0 ;  /* 0x0000000000007b1d */ /* 0x010fec0000010000 */
[----:B------:R-:W-:Y:S05]  /*0790*/  @!P2 BRA `(.L_x_4) ;  /* 0x000000240028a947 */ /* 0x000fea0003800000 */
[----:B------:R-:W-:-:S13]  /*07a0*/  ISETP.GT.U32.AND P0, PT, R10, 0x1, PT ;  /* 0x000000010a00780c */ /* 0x000fda0003f04070 */
[----:B------:R-:W-:Y:S05]  /*07b0*/  @P0 EXIT ;  /* 0x000000000000094d */ /* 0x000fea0003800000 */
[----:B------:R-:W-:Y:S01]  /*07c0*/  ULDC.64 UR4, c[0x0][0x650] ;  /* 0x0001940000047ab9 */ /* 0x000fe20000000a00 */
[----:B------:R-:W-:Y:S01]  /*07d0*/  PRMT R0, RZ, 0x7610, R0 ;  /* 0x00007610ff007816 */ /* 0x000fe20000000000 */
[----:B------:R-:W-:Y:S01]  /*07e0*/  IMAD.MOV.U32 R37, RZ, RZ, -0x1 ;  /* 0xffffffffff257424 */ /* 0x000fe200078e00ff */
[----:B------:R-:W-:Y:S01]  /*07f0*/  ISETP.GE.U32.AND P0, PT, R16, UR4, PT ;  /* 0x0000000410007c0c */ /* 0x000fe2000bf06070 */
[----:B------:R-:W-:Y:S02]  /*0800*/  IMAD.MOV.U32 R39, RZ, RZ, -0x1 ;  /* 0xffffffffff277424 */ /* 0x000fe400078e00ff */
[----:B------:R-:W-:Y:S01]  /*0810*/  IMAD.MOV.U32 R41, RZ, RZ, -0x1 ;  /* 0xffffffffff297424 */ /* 0x000fe200078e00ff */
[----:B------:R-:W-:-:S13]  /*0820*/  ISETP.GE.U32.AND.EX P0, PT, R17, UR5, PT, P0 ;  /* 0x0000000511007c0c */ /* 0x000fda000bf06100 */
[----:B------:R-:W-:Y:S05]  /*0830*/  @P0 BRA `(.L_x_5) ;  /* 0x0000000400540947 */ /* 0x000fea0003800000 */
[----:B------:R-:W0:Y:S01]  /*0840*/  LDC.64 R20, c[0x0][0x628] ;  /* 0x00018a00ff147b82 */ /* 0x000e220000000a00 */
[----:B------:R-:W-:Y:S02]  /*0850*/  IMAD.MOV.U32 R8, RZ, RZ, R16 ;  /* 0x000000ffff087224 */ /* 0x000fe400078e0010 */
[----:B------:R-:W-:-:S05]  /*0860*/  IMAD.MOV.U32 R9, RZ, RZ, R17 ;  /* 0x000000ffff097224 */ /* 0x000fca00078e0011 */
[----:B------:R-:W1:Y:S08]  /*0870*/  LDC R0, c[0x0][0x630] ;  /* 0x00018c00ff007b82 */ /* 0x000e700000000800 */
[----:B------:R-:W2:Y:S01]  /*0880*/  LDC.64 R22, c[0x0][0x620] ;  /* 0x00018800ff167b82 */ /* 0x000ea20000000a00 */
[----:B0-----:R-:W-:-:S04]  /*0890*/  ISETP.NE.U32.AND P0, PT, R20, RZ, PT ;  /* 0x000000ff1400720c */ /* 0x001fc80003f05070 */
[----:B------:R-:W-:-:S13]  /*08a0*/  ISETP.NE.AND.EX P0, PT, R21, RZ, PT, P0 ;  /* 0x000000ff1500720c */ /* 0x000fda0003f05300 */
[----:B-12---:R-:W-:Y:S05]  /*08b0*/  @!P0 BRA `(.L_x_6) ;  /* 0x0000000000288947 */ /* 0x006fea0003800000 */
[----:B------:R-:W0:Y:S02]  /*08c0*/  LDC R13, c[0x0][0x634] ;  /* 0x00018d00ff0d7b82 */ /* 0x000e240000000800 */
[----:B0-----:R-:W-:-:S05]  /*08d0*/  IADD3 R13, P0, R16, R13, RZ ;  /* 0x0000000d100d7210 */ /* 0x001fca0007f1e0ff */
[----:B------:R-:W-:-:S04]  /*08e0*/  IMAD.X R15, RZ, RZ, R17, P0 ;  /* 0x000000ffff0f7224 */ /* 0x000fc800000e0611 */
[----:B------:R-:W-:-:S04]  /*08f0*/  IMAD.WIDE.U32 R8, R15, R20, RZ ;  /* 0x000000140f087225 */ /* 0x000fc800078e00ff */
[----:B------:R-:W-:-:S04]  /*0900*/  IMAD.WIDE.U32 R10, P0, R13, R21, R8 ;  /* 0x000000150d0a7225 */ /* 0x000fc80007800008 */
[----:B------:R-:W-:-:S04]  /*0910*/  IMAD.WIDE.U32 R8, R13, R20, RZ ;  /* 0x000000140d087225 */ /* 0x000fc800078e00ff */
[----:B------:R-:W-:Y:S01]  /*0920*/  IMAD.X R13, RZ, RZ, RZ, P0 ;  /* 0x000000ffff0d7224 */ /* 0x000fe200000e06ff */
[----:B------:R-:W-:Y:S01]  /*0930*/  IADD3 RZ, P0, R9, R10, RZ ;  /* 0x0000000a09ff7210 */ /* 0x000fe20007f1e0ff */
[----:B------:R-:W-:-:S04]  /*0940*/  IMAD.MOV.U32 R12, RZ, RZ, R11 ;  /* 0x000000ffff0c7224 */ /* 0x000fc800078e000b */
[----:B------:R-:W-:-:S08]  /*0950*/  IMAD.WIDE.U32.X R8, R15, R21, R12, P0 ;  /* 0x000000150f087225 */ /* 0x000fd000000e040c */
.L_x_6:
[-CC-:B------:R-:W-:Y:S01]  /*0960*/  SHF.R.U64 R41, R8, R0.reuse, R9.reuse ;  /* 0x0000000008297219 */ /* 0x180fe20000001209 */
[----:B------:R-:W0:Y:S01]  /*0970*/  LDC R12, c[0x0][0x618] ;  /* 0x00018600ff0c7b82 */ /* 0x000e220000000800 */
[----:B------:R-:W-:Y:S01]  /*0980*/  SHF.R.U32.HI R5, RZ, R0, R9 ;  /* 0x00000000ff057219 */ /* 0x000fe20000011609 */
[----:B------:R-:W-:Y:S01]  /*0990*/  ULDC UR4, c[0x0][0x150] ;  /* 0x0000540000047ab9 */ /* 0x000fe20000000800 */
[----:B------:R-:W-:Y:S02]  /*09a0*/  IADD3 R11, P0, RZ, -R41, RZ ;  /* 0x80000029ff0b7210 */ /* 0x000fe40007f1e0ff */
[----:B------:R-:W-:-:S03]  /*09b0*/  I2FP.F32.U32 R0, R4 ;  /* 0x0000000400007245 */ /* 0x000fc60000201000 */
[----:B------:R-:W1:Y:S01]  /*09c0*/  LDC.64 R24, c[0x0][0x640] ;  /* 0x00019000ff187b82 */ /* 0x000e620000000a00 */
[----:B------:R-:W-:Y:S02]  /*09d0*/  IMAD.X R13, RZ, RZ, ~R5, P0 ;  /* 0x000000ffff0d7224 */ /* 0x000fe400000e0e05 */
[----:B------:R-:W-:Y:S01]  /*09e0*/  FMUL R0, R0, UR4 ;  /* 0x0000000400007c20 */ /* 0x000fe20008400000 */
[----:B------:R-:W-:Y:S01]  /*09f0*/  IMAD.WIDE.U32 R8, R11, R22, R16 ;  /* 0x000000160b087225 */ /* 0x000fe200078e0010 */
[----:B------:R-:W-:-:S03]  /*0a00*/  ULDC UR4, c[0x0][0x154] ;  /* 0x0000550000047ab9 */ /* 0x000fc60000000800 */
[----:B------:R-:W-:Y:S01]  /*0a10*/  IMAD R10, R13, R22, RZ ;  /* 0x000000160d0a7224 */ /* 0x000fe200078e02ff */
[----:B------:R-:W2:Y:S01]  /*0a20*/  LDC R5, c[0x0][0x144] ;  /* 0x00005100ff057b82 */ /* 0x000ea20000000800 */
[----:B------:R-:W3:Y:S02]  /*0a30*/  F2I.U32.TRUNC.NTZ R0, R0 ;  /* 0x0000000000007305 */ /* 0x000ee4000020f000 */
[----:B------:R-:W-:-:S04]  /*0a40*/  IMAD R11, R11, R23, R10 ;  /* 0x000000170b0b7224 */ /* 0x000fc800078e020a */
[----:B------:R-:W-:Y:S01]  /*0a50*/  IMAD.IADD R9, R9, 0x1, R11 ;  /* 0x0000000109097824 */ /* 0x000fe200078e020b */
[----:B------:R-:W4:Y:S01]  /*0a60*/  LDC R14, c[0x0][0x608] ;  /* 0x00018200ff0e7b82 */ /* 0x000f220000000800 */
[----:B------:R-:W-:-:S03]  /*0a70*/  IMAD.MOV.U32 R11, RZ, RZ, -0x1 ;  /* 0xffffffffff0b7424 */ /* 0x000fc600078e00ff */
[--C-:B0-----:R-:W-:Y:S02]  /*0a80*/  SHF.R.U64 R20, R8, R12, R9.reuse ;  /* 0x0000000c08147219 */ /* 0x101fe40000001209 */
[----:B------:R-:W-:Y:S02]  /*0a90*/  I2FP.F32.U32 R8, R6 ;  /* 0x0000000600087245 */ /* 0x000fe40000201000 */
[----:B------:R-:W0:Y:S01]  /*0aa0*/  LDC R22, c[0x0][0x658] ;  /* 0x00019600ff167b82 */ /* 0x000e220000000800 */
[----:B-1----:R-:W-:Y:S01]  /*0ab0*/  ISETP.NE.U32.AND P0, PT, R24, RZ, PT ;  /* 0x000000ff1800720c */ /* 0x002fe20003f05070 */
[----:B---3--:R-:W-:Y:S01]  /*0ac0*/  IMAD.MOV R10, RZ, RZ, -R0 ;  /* 0x000000ffff0a7224 */ /* 0x008fe200078e0a00 */
[----:B------:R-:W-:Y:S01]  /*0ad0*/  SHF.R.U32.HI R9, RZ, R12, R9 ;  /* 0x0000000cff097219 */ /* 0x000fe20000011609 */
[----:B------:R-:W-:Y:S01]  /*0ae0*/  FMUL R8, R8, UR4 ;  /* 0x0000000408087c20 */ /* 0x000fe20008400000 */
[----:B------:R-:W-:-:S03]  /*0af0*/  ISETP.NE.AND.EX P0, PT, R25, RZ, PT, P0 ;  /* 0x000000ff1900720c */ /* 0x000fc60003f05300 */
[----:B------:R-:W1:Y:S01]  /*0b00*/  LDC R15, c[0x0][0x148] ;  /* 0x00005200ff0f7b82 */ /* 0x000e620000000800 */
[----:B--2---:R-:W-:-:S07]  /*0b10*/  IMAD R0, R5, R10, R4 ;  /* 0x0000000a05007224 */ /* 0x004fce00078e0204 */
[----:B------:R-:W2:Y:S01]  /*0b20*/  LDC R23, c[0x0][0x600] ;  /* 0x00018000ff177b82 */ /* 0x000ea20000000800 */
[-CC-:B----4-:R-:W-:Y:S02]  /*0b30*/  SHF.R.U64 R28, R20, R14.reuse, R9.reuse ;  /* 0x0000000e141c7219 */ /* 0x190fe40000001209 */
[----:B------:R-:W-:Y:S01]  /*0b40*/  SHF.R.U32.HI R5, RZ, R14, R9 ;  /* 0x0000000eff057219 */ /* 0x000fe20000011609 */
[----:B------:R-:W-:Y:S01]  /*0b50*/  IMAD.MOV.U32 R9, RZ, RZ, 0x1 ;  /* 0x00000001ff097424 */ /* 0x000fe200078e00ff */
[----:B------:R3:W4:Y:S03]  /*0b60*/  F2I.U32.TRUNC.NTZ R14, R8 ;  /* 0x00000008000e7305 */ /* 0x000726000020f000 */
[----:B------:R-:W1:Y:S01]  /*0b70*/  LDC R26, c[0x0][0x648] ;  /* 0x00019200ff1a7b82 */ /* 0x000e620000000800 */
[-C--:B0-----:R-:W-:Y:S02]  /*0b80*/  SHF.L.U32 R4, R11, R22.reuse, RZ ;  /* 0x000000160b047219 */ /* 0x081fe400000006ff */
[----:B------:R-:W-:-:S02]  /*0b90*/  SHF.R.U64 R30, R28, R22, R5 ;  /* 0x000000161c1e7219 */ /* 0x000fc40000001205 */
[----:B------:R-:W-:Y:S02]  /*0ba0*/  LOP3.LUT R13, RZ, R4, RZ, 0x33, !PT ;  /* 0x00000004ff0d7212 */ /* 0x000fe400078e33ff */
[-C--:B------:R-:W-:Y:S01]  /*0bb0*/  SHF.R.U32.HI R5, RZ, R22.reuse, R5 ;  /* 0x00000016ff057219 */ /* 0x080fe20000011605 */
[----:B------:R-:W0:Y:S01]  /*0bc0*/  LDC R27, c[0x0][0x638] ;  /* 0x00018e00ff1b7b82 */ /* 0x000e220000000800 */
[----:B------:R-:W-:Y:S01]  /*0bd0*/  SHF.L.U32 R12, R9, R22, RZ ;  /* 0x00000016090c7219 */ /* 0x000fe200000006ff */
[----:B------:R-:W-:-:S06]  /*0be0*/  IMAD.MOV.U32 R4, RZ, RZ, R30 ;  /* 0x000000ffff047224 */ /* 0x000fcc00078e001e */
[----:B------:R-:W0:Y:S01]  /*0bf0*/  LDC R37, c[0x0][0x610] ;  /* 0x00018400ff257b82 */ /* 0x000e220000000800 */
[----:B---34-:R-:W-:Y:S05]  /*0c00*/  @!P0 BRA `(.L_x_7) ;  /* 0x0000000000288947 */ /* 0x018fea0003800000 */
[----:B------:R-:W3:Y:S02]  /*0c10*/  LDC R11, c[0x0][0x64c] ;  /* 0x00019300ff0b7b82 */ /* 0x000ee40000000800 */
[----:B---3--:R-:W-:-:S05]  /*0c20*/  IADD3 R11, P0, R30, R11, RZ ;  /* 0x0000000b1e0b7210 */ /* 0x008fca0007f1e0ff */
        /* <DEDUP_REMOVED lines=8> */
.L_x_7:
[----:B-1----:R-:W-:Y:S01]  /*0cb0*/  SHF.R.U64 R4, R4, R26, R5 ;  /* 0x0000001a04047219 */ /* 0x002fe20000001205 */
[----:B--2---:R-:W-:Y:S01]  /*0cc0*/  VIADD R5, R23, 0xffffffff ;  /* 0xffffffff17057836 */ /* 0x004fe20000000000 */
[----:B------:R-:W-:Y:S01]  /*0cd0*/  LOP3.LUT R13, R28, R13, RZ, 0xc0, !PT ;  /* 0x0000000d1c0d7212 */ /* 0x000fe200078ec0ff */
[----:B------:R-:W-:Y:S02]  /*0ce0*/  IMAD.MOV R14, RZ, RZ, -R14 ;  /* 0x000000ffff0e7224 */ /* 0x000fe400078e0a0e */
[----:B------:R-:W-:Y:S01]  /*0cf0*/  IMAD.MOV R8, RZ, RZ, -R4 ;  /* 0x000000ffff087224 */ /* 0x000fe200078e0a04 */
[----:B------:R-:W-:Y:S01]  /*0d00*/  LOP3.LUT R5, R20, R5, RZ, 0xc0, !PT ;  /* 0x0000000514057212 */ /* 0x000fe200078ec0ff */
[----:B------:R-:W-:Y:S02]  /*0d10*/  IMAD R13, R12, R4, R13 ;  /* 0x000000040c0d7224 */ /* 0x000fe400078e020d */
[----:B------:R-:W-:Y:S02]  /*0d20*/  @P3 IMAD R0, R15, R14, R6 ;  /* 0x0000000e0f003224 */ /* 0x000fe400078e0206 */
[----:B0-----:R-:W-:-:S02]  /*0d30*/  IMAD R4, R8, R27, R30 ;  /* 0x0000001b08047224 */ /* 0x001fc400078e021e */
[----:B------:R-:W-:Y:S02]  /*0d40*/  IMAD R37, R13, R37, R0 ;  /* 0x000000250d257224 */ /* 0x000fe400078e0200 */
[----:B------:R-:W-:Y:S02]  /*0d50*/  IMAD R4, R4, R23, R5 ;  /* 0x0000001704047224 */ /* 0x000fe400078e0205 */
[----:B------:R-:W-:-:S03]  /*0d60*/  IMAD.MOV.U32 R0, RZ, RZ, 0x1 ;  /* 0x00000001ff007424 */ /* 0x000fc600078e00ff */
[----:B------:R-:W-:Y:S02]  /*0d70*/  SEL R39, R4, R37, !P3 ;  /* 0x0000002504277207 */ /* 0x000fe40005800000 */
[----:B------:R-:W-:-:S07]  /*0d80*/  SEL R37, R37, R4, !P3 ;  /* 0x0000000425257207 */ /* 0x000fce0005800000 */
.L_x_5:
[----:B------:R-:W-:-:S08]  /*0d90*/  NOP ;  /* 0x0000000000007918 */ /* 0x000fd00000000000 */
[----:B------:R-:W0:Y:S02]  /*0da0*/  USETMAXREG.TRY_ALLOC.CTAPOOL UP0, 0xe8 ;  /* 0x000000e8000079c8 */ /* 0x000e240008000600 */
[----:B0-----:R-:W-:-:S13]  /*0db0*/  PLOP3.LUT P0, PT, PT, PT, UP0, 0x80, 0x0 ;  /* 0x000000000000781c */ /* 0x001fda0003f0f008 */
[----:B------:R-:W-:Y:S05]  /*0dc0*/  @!P0 BRA `(.L_x_5) ;  /* 0xfffffffc00f08947 */ /* 0x000fea000383ffff */
[----:B------:R-:W-:Y:S01]  /*0dd0*/  ULDC.64 UR4, c[0x0][0x598] ;  /* 0x0001660000047ab9 */ /* 0x000fe20000000a00 */
[----:B------:R-:W-:Y:S01]  /*0de0*/  ULDC.64 UR38, c[0x0][0x208] ;  /* 0x0000820000267ab9 */ /* 0x000fe20000000a00 */
[----:B------:R-:W-:-:S04]  /*0df0*/  ISETP.NE.U32.AND P0, PT, RZ, UR4, PT ;  /* 0x00000004ff007c0c */ /* 0x000fc8000bf05070 */
[----:B------:R-:W-:-:S13]  /*0e00*/  ISETP.NE.AND.EX P0, PT, RZ, UR5, PT, P0 ;  /* 0x00000005ff007c0c */ /* 0x000fda000bf05300 */
[----:B------:R-:W-:Y:S05]  /*0e10*/  @!P0 BRA `(.L_x_8) ;  /* 0x00000000001c8947 */ /* 0x000fea0003800000 */
[----:B------:R-:W0:Y:S02]  /*0e20*/  LDC.64 R4, c[0x0][0x598] ;  /* 0x00016600ff047b82 */ /* 0x000e240000000a00 */
[----:B0-----:R-:W2:Y:S02]  /*0e30*/  LDG.E.64 R4, desc[UR38][R4.64] ;  /* 0x0000002604047981 */ /* 0x001ea4000c1e1b00 */
[----:B--2---:R-:W-:-:S04]  /*0e40*/  ISETP.NE.U32.AND P0, PT, R4, RZ, PT ;  /* 0x000000ff0400720c */ /* 0x004fc80003f05070 */
[----:B------:R-:W-:-:S13]  /*0e50*/  ISETP.NE.AND.EX P0, PT, R5, RZ, PT, P0 ;  /* 0x000000ff0500720c */ /* 0x000fda0003f05300 */
[----:B------:R-:W-:Y:S05]  /*0e60*/  @!P0 BRA `(.L_x_8) ;  /* 0x0000000000088947 */ /* 0x000fea0003800000 */
[----:B------:R0:W5:Y:S01]  /*0e70*/  LD.E R28, desc[UR38][R4.64] ;  /* 0x00000026041c7980 */ /* 0x000162000c101900 */
[----:B------:R-:W-:Y:S05]  /*0e80*/  BRA `(.L_x_9) ;  /* 0x0000000000247947 */ /* 0x000fea0003800000 */
.L_x_8:
[----:B------:R-:W-:Y:S02]  /*0e90*/  ULDC.64 UR4, c[0x0][0x588] ;  /* 0x0001620000047ab9 */ /* 0x000fe40000000a00 */
[----:B------:R-:W-:-:S04]  /*0ea0*/  ISETP.NE.U32.AND P0, PT, RZ, UR4, PT ;  /* 0x00000004ff007c0c */ /* 0x000fc8000bf05070 */
[----:B------:R-:W-:-:S13]  /*0eb0*/  ISETP.NE.AND.EX P0, PT, RZ, UR5, PT, P0 ;  /* 0x00000005ff007c0c */ /* 0x000fda000bf05300 */
[----:B------:R-:W-:Y:S05]  /*0ec0*/  @!P0 BRA `(.L_x_10) ;  /* 0x00000000000c8947 */ /* 0x000fea0003800000 */
[----:B------:R-:W0:Y:S02]  /*0ed0*/  LDC.64 R28, c[0x0][0x588] ;  /* 0x00016200ff1c7b82 */ /* 0x000e240000000a00 */
[----:B0-----:R1:W5:Y:S01]  /*0ee0*/  LDG.E R28, desc[UR38][R28.64] ;  /* 0x000000261c1c7981 */ /* 0x001362000c1e1900 */
[----:B------:R-:W-:Y:S05]  /*0ef0*/  BRA `(.L_x_9) ;  /* 0x0000000000087947 */ /* 0x000fea0003800000 */
.L_x_10:
[----:B------:R-:W-:Y:S02]  /*0f00*/  ULDC UR4, c[0x0][0x580] ;  /* 0x0001600000047ab9 */ /* 0x000fe40000000800 */
[----:B------:R-:W-:-:S07]  /*0f10*/  IMAD.U32 R28, RZ, RZ, UR4 ;  /* 0x00000004ff1c7e24 */ /* 0x000fce000f8e00ff */
.L_x_9:
[----:B------:R-:W-:Y:S02]  /*0f20*/  ULDC.64 UR4, c[0x0][0x5a0] ;  /* 0x0001680000047ab9 */ /* 0x000fe40000000a00 */
[----:B------:R-:W-:-:S04]  /*0f30*/  ISETP.NE.U32.AND P0, PT, RZ, UR4, PT ;  /* 0x00000004ff007c0c */ /* 0x000fc8000bf05070 */
[----:B------:R-:W-:-:S13]  /*0f40*/  ISETP.NE.AND.EX P0, PT, RZ, UR5, PT, P0 ;  /* 0x00000005ff007c0c */ /* 0x000fda000bf05300 */
[----:B------:R-:W-:Y:S05]  /*0f50*/  @!P0 BRA `(.L_x_11) ;  /* 0x00000000001c8947 */ /* 0x000fea0003800000 */
[----:B0-----:R-:W0:Y:S02]  /*0f60*/  LDC.64 R4, c[0x0][0x5a0] ;  /* 0x00016800ff047b82 */ /* 0x001e240000000a00 */
[----:B0-----:R-:W2:Y:S02]  /*0f70*/  LDG.E.64 R4, desc[UR38][R4.64] ;  /* 0x0000002604047981 */ /* 0x001ea4000c1e1b00 */
[----:B--2---:R-:W-:-:S04]  /*0f80*/  ISETP.NE.U32.AND P0, PT, R4, RZ, PT ;  /* 0x000000ff0400720c */ /* 0x004fc80003f05070 */
[----:B------:R-:W-:-:S13]  /*0f90*/  ISETP.NE.AND.EX P0, PT, R5, RZ, PT, P0 ;  /* 0x000000ff0500720c */ /* 0x000fda0003f05300 */
[----:B------:R-:W-:Y:S05]  /*0fa0*/  @!P0 BRA `(.L_x_11) ;  /* 0x0000000000088947 */ /* 0x000fea0003800000 */
[----:B-1----:R0:W5:Y:S01]  /*0fb0*/  LD.E R29, desc[UR38][R4.64] ;  /* 0x00000026041d7980 */ /* 0x002162000c101900 */
[----:B------:R-:W-:Y:S05]  /*0fc0*/  BRA `(.L_x_12) ;  /* 0x0000000000247947 */ /* 0x000fea0003800000 */
.L_x_11:
[----:B------:R-:W-:Y:S02]  /*0fd0*/  ULDC.64 UR4, c[0x0][0x590] ;  /* 0x0001640000047ab9 */ /* 0x000fe40000000a00 */
[----:B------:R-:W-:-:S04]  /*0fe0*/  ISETP.NE.U32.AND P0, PT, RZ, UR4, PT ;  /* 0x00000004ff007c0c */ /* 0x000fc8000bf05070 */
[----:B------:R-:W-:-:S13]  /*0ff0*/  ISETP.NE.AND.EX P0, PT, RZ, UR5, PT, P0 ;  /* 0x00000005ff007c0c */ /* 0x000fda000bf05300 */
[----:B------:R-:W-:Y:S05]  /*1000*/  @!P0 BRA `(.L_x_13) ;  /* 0x00000000000c8947 */ /* 0x000fea0003800000 */
[----:B0-----:R-:W1:Y:S02]  /*1010*/  LDC.64 R4, c[0x0][0x590] ;  /* 0x00016400ff047b82 */ /* 0x001e640000000a00 */
[----:B-1----:R1:W5:Y:S01]  /*1020*/  LDG.E R29, desc[UR38][R4.64] ;  /* 0x00000026041d7981 */ /* 0x002362000c1e1900 */
[----:B------:R-:W-:Y:S05]  /*1030*/  BRA `(.L_x_12) ;  /* 0x0000000000087947 */ /* 0x000fea0003800000 */
.L_x_13:
[----:B------:R-:W-:Y:S02]  /*1040*/  ULDC UR4, c[0x0][0x584] ;  /* 0x0001610000047ab9 */ /* 0x000fe40000000800 */
[----:B-1----:R-:W-:-:S07]  /*1050*/  IMAD.U32 R29, RZ, RZ, UR4 ;  /* 0x00000004ff1d7e24 */ /* 0x002fce000f8e00ff */
.L_x_12:
[----:B------:R-:W-:-:S13]  /*1060*/  LOP3.LUT P0, RZ, R0, 0xff, RZ, 0xc0, !PT ;  /* 0x000000ff00ff7812 */ /* 0x000fda000780c0ff */
[----:B------:R-:W-:Y:S05]  /*1070*/  @!P0 EXIT ;  /* 0x000000000000894d */ /* 0x000fea0003800000 */
[----:B01----:R-:W0:Y:S01]  /*1080*/  LDC R4, c[0x0][0x658] ;  /* 0x00019600ff047b82 */ /* 0x003e220000000800 */
[----:B------:R-:W-:Y:S01]  /*1090*/  ULDC.64 UR6, c[0x0][0x288] ;  /* 0x0000a20000067ab9 */ /* 0x000fe20000000a00 */
[----:B------:R-:W-:Y:S01]  /*10a0*/  LOP3.LUT R7, R7, 0x1, RZ, 0xc0, !PT ;  /* 0x0000000107077812 */ /* 0x000fe200078ec0ff */
[----:B------:R-:W-:Y:S01]  /*10b0*/  UIADD3 UR4, UR7, 0x7f, URZ ;  /* 0x0000007f07047890 */ /* 0x000fe2000fffe03f */
[----:B------:R-:W-:Y:S01]  /*10c0*/  SHF.R.U32.HI R0, RZ, 0x2, R2 ;  /* 0x00000002ff007819 */ /* 0x000fe20000011602 */
[----:B------:R-:W-:Y:S01]  /*10d0*/  IMAD.U32 R5, RZ, RZ, UR6 ;  /* 0x00000006ff057e24 */ /* 0x000fe2000f8e00ff */
[----:B------:R-:W-:Y:S01]  /*10e0*/  SHF.R.U32.HI R3, RZ, 0x1, R3 ;  /* 0x00000001ff037819 */ /* 0x000fe20000011603 */
[----:B------:R-:W-:Y:S01]  /*10f0*/  USHF.R.S32.HI UR5, URZ, 0x1f, UR4 ;  /* 0x0000001f3f057899 */ /* 0x000fe20008011404 */
[----:B------:R-:W-:Y:S01]  /*1100*/  LOP3.LUT R30, R2, 0x3, RZ, 0xc0, !PT ;  /* 0x00000003021e7812 */ /* 0x000fe200078ec0ff */
[----:B------:R-:W-:Y:S01]  /*1110*/  IMAD.SHL.U32 R9, R7, 0x40, RZ ;  /* 0x0000004007097824 */ /* 0x000fe200078e00ff */
[----:B------:R-:W-:Y:S01]  /*1120*/  LOP3.LUT R0, R0, 0x7, RZ, 0xc0, !PT ;  /* 0x0000000700007812 */ /* 0x000fe200078ec0ff */
[----:B------:R-:W-:Y:S01]  /*1130*/  ULEA.HI UR5, UR5, UR4, URZ, 0x7 ;  /* 0x0000000405057291 */ /* 0x000fe2000f8f383f */
[----:B------:R-:W-:Y:S01]  /*1140*/  LOP3.LUT R3, R3, 0x30, RZ, 0xc0, !PT ;  /* 0x0000003003037812 */ /* 0x000fe200078ec0ff */
[----:B------:R-:W-:Y:S01]  /*1150*/  IMAD R30, R30, -0x2, R5 ;  /* 0xfffffffe1e1e7824 */ /* 0x000fe200078e0205 */
[--C-:B------:R-:W-:Y:S01]  /*1160*/  LOP3.LUT R22, R9, 0x40, R0.reuse, 0xe2, !PT ;  /* 0x0000004009167812 */ /* 0x100fe200078ee200 */
[----:B------:R-:W-:Y:S01]  /*1170*/  USHF.R.S32.HI UR43, URZ, 0x7, UR5 ;  /* 0x000000073f2b7899 */ /* 0x000fe20008011405 */
[-C--:B------:R-:W-:Y:S01]  /*1180*/  IADD3 R0, RZ, -R3.reuse, -R0 ;  /* 0x80000003ff007210 */ /* 0x080fe20007ffe800 */
[----:B------:R-:W-:Y:S01]  /*1190*/  IMAD.MOV.U32 R5, RZ, RZ, -0x1 ;  /* 0xffffffffff057424 */ /* 0x000fe200078e00ff */
[----:B------:R-:W-:Y:S01]  /*11a0*/  LOP3.LUT R32, R2, 0x80, RZ, 0xc0, !PT ;  /* 0x0000008002207812 */ /* 0x000fe200078ec0ff */
[----:B------:R-:W-:Y:S01]  /*11b0*/  UISETP.LT.AND UP0, UPT, UR43, 0x1, UPT ;  /* 0x000000012b00788c */ /* 0x000fe2000bf01270 */
[----:B------:R-:W-:Y:S01]  /*11c0*/  LOP3.LUT R22, R22, R3, RZ, 0xfc, !PT ;  /* 0x0000000316167212 */ /* 0x000fe200078efcff */
[----:B------:R-:W-:Y:S01]  /*11d0*/  IMAD R0, R7, -0x40, R0 ;  /* 0xffffffc007007824 */ /* 0x000fe200078e0200 */
[----:B------:R-:W-:Y:S01]  /*11e0*/  ULDC UR4, c[0x0][0x284] ;  /* 0x0000a10000047ab9 */ /* 0x000fe20000000800 */
[----:B------:R-:W-:Y:S01]  /*11f0*/  USEL UR44, UR43, 0x1, UP0 ;  /* 0x000000012b2c7887 */ /* 0x000fe20008000000 */
[----:B0-----:R-:W-:Y:S01]  /*1200*/  SHF.L.U32 R4, R5, R4, RZ ;  /* 0x0000000405047219 */ /* 0x001fe200000006ff */
[----:B------:R-:W-:Y:S01]  /*1210*/  IMAD.SHL.U32 R31, R2, 0x2, RZ ;  /* 0x00000002021f7824 */ /* 0x000fe200078e00ff */
[----:B------:R-:W-:Y:S01]  /*1220*/  LOP3.LUT R38, R18, 0x1, RZ, 0xfc, !PT ;  /* 0x0000000112267812 */ /* 0x000fe200078efcff */
[----:B------:R-:W-:Y:S01]  /*1230*/  VIADD R34, R0, UR4 ;  /* 0x0000000400227c36 */ /* 0x000fe20008000000 */
[----:B------:R-:W-:Y:S01]  /*1240*/  SHF.R.U32.HI R32, RZ, 0x7, R32 ;  /* 0x00000007ff207819 */ /* 0x000fe20000011620 */
[----:B------:R-:W-:Y:S01]  /*1250*/  IMAD.MOV.U32 R23, RZ, RZ, RZ ;  /* 0x000000ffff177224 */ /* 0x000fe200078e00ff */
[----:B------:R-:W-:Y:S01]  /*1260*/  LOP3.LUT R33, RZ, R4, RZ, 0x33, !PT ;  /* 0x00000004ff217212 */ /* 0x000fe200078e33ff */
[----:B------:R-:W-:Y:S01]  /*1270*/  UIADD3 UR44, UR43, -UR44, URZ ;  /* 0x8000002c2b2c7290 */ /* 0x000fe2000fffe03f */
[----:B------:R-:W-:Y:S01]  /*1280*/  UMOV UR40, URZ ;  /* 0x0000003f00287c82 */ /* 0x000fe20008000000 */
[----:B------:R-:W-:-:S10]  /*1290*/  UMOV UR41, URZ ;  /* 0x0000003f00297c82 */ /* 0x000fd40008000000 */
.L_x_41:
[----:B------:R-:W0:Y:S01]  /*12a0*/  SHFL.IDX PT, R0, R32, RZ, 0x1f ;  /* 0x00001fff20007589 */ /* 0x000e2200000e0000 */
[----:B------:R-:W1:Y:S01]  /*12b0*/  S2UR UR7, SR_CgaCtaId ;  /* 0x00000000000779c3 */ /* 0x000e620000008800 */
[----:B------:R-:W-:Y:S01]  /*12c0*/  UMOV UR6, 0x400 ;  /* 0x0000040000067882 */ /* 0x000fe20000000000 */
[----:B0-----:R-:W-:Y:S01]  /*12d0*/  R2UR UR4, R0 ;  /* 0x00000000000472ca */ /* 0x001fe200000e0000 */
[----:B-1----:R-:W-:-:S12]  /*12e0*/  ULEA UR6, UR7, UR6, 0x18 ;  /* 0x0000000607067291 */ /* 0x002fd8000f8ec03f */
[----:B------:R-:W-:-:S04]  /*12f0*/  ULEA.HI UR5, UR4, UR4, URZ, 0x1 ;  /* 0x0000000404057291 */ /* 0x000fc8000f8f083f */
[----:B------:R-:W-:-:S04]  /*1300*/  ULOP3.LUT UR5, UR5, 0x7fffe, URZ, 0xc0, !UPT ;  /* 0x0007fffe05057892 */ /* 0x000fc8000f8ec03f */
[----:B------:R-:W-:-:S03]  /*1310*/  UIADD3 UR5, UR4, -UR5, URZ ;  /* 0x8000000504057290 */ /* 0x000fc6000fffe03f */
[----:B------:R-:W-:Y:S01]  /*1320*/  ULDC UR4, c[0x0][0x28c] ;  /* 0x0000a30000047ab9 */ /* 0x000fe20000000800 */
[----:B------:R-:W-:Y:S01]  /*1330*/  ULEA UR5, UR5, UR6, 0xd ;  /* 0x0000000605057291 */ /* 0x000fe2000f8e683f */
[----:B------:R-:W-:-:S03]  /*1340*/  ISETP.LT.AND P0, PT, RZ, UR4, PT ;  /* 0x00000004ff007c0c */ /* 0x000fc6000bf01270 */
[----:B------:R-:W-:-:S04]  /*1350*/  UIADD3 UR5, UR5, 0x180, URZ ;  /* 0x0000018005057890 */ /* 0x000fc8000fffe03f */
[----:B------:R-:W-:-:S04]  /*1360*/  USHF.R.U32.HI UR5, URZ, 0x4, UR5 ;  /* 0x000000043f057899 */ /* 0x000fc80008011605 */
[----:B------:R-:W-:-:S04]  /*1370*/  ULOP3.LUT UR5, UR5, 0x3fff, URZ, 0xc0, !UPT ;  /* 0x00003fff05057892 */ /* 0x000fc8000f8ec03f */
[----:B------:R-:W-:Y:S01]  /*1380*/  ULOP3.LUT UR45, UR5, 0x10000, URZ, 0xfc, !UPT ;  /* 0x00010000052d7892 */ /* 0x000fe2000f8efc3f */
[----:B------:R-:W-:Y:S11]  /*1390*/  @P0 BRA `(.L_x_14) ;  /* 0x0000000000400947 */ /* 0x000ff60003800000 */
[----:B------:R-:W-:Y:S01]  /*13a0*/  MOV R0, 0x0 ;  /* 0x0000000000007802 */ /* 0x000fe20000000f00 */
[----:B------:R-:W-:Y:S01]  /*13b0*/  ULDC.64 UR4, c[0x4][0x68] ;  /* 0x01001a0000047ab9 */ /* 0x000fe20000000a00 */
[----:B------:R-:W-:Y:S01]  /*13c0*/  ULDC.64 UR6, c[0x4][0x8] ;  /* 0x0100020000067ab9 */ /* 0x000fe20000000a00 */
[----:B------:R-:W-:Y:S01]  /*13d0*/  IMAD.U32 R4, RZ, RZ, UR4 ;  /* 0x00000004ff047e24 */ /* 0x000fe2000f8e00ff */
[----:B------:R0:W1:Y:S01]  /*13e0*/  LDC.64 R2, c[0x4][R0] ;  /* 0x0100000000027b82 */ /* 0x0000620000000a00 */
[----:B------:R-:W-:Y:S01]  /*13f0*/  IMAD.U32 R5, RZ, RZ, UR5 ;  /* 0x00000005ff057e24 */ /* 0x000fe2000f8e00ff */
[----:B------:R-:W-:Y:S01]  /*1400*/  ULDC.64 UR4, c[0x4][0x70] ;  /* 0x01001c0000047ab9 */ /* 0x000fe20000000a00 */
[----:B------:R-:W-:Y:S02]  /*1410*/  IMAD.U32 R10, RZ, RZ, UR6 ;  /* 0x00000006ff0a7e24 */ /* 0x000fe4000f8e00ff */
[----:B------:R-:W-:Y:S02]  /*1420*/  IMAD.U32 R6, RZ, RZ, UR4 ;  /* 0x00000004ff067e24 */ /* 0x000fe4000f8e00ff */
[----:B------:R-:W-:-:S02]  /*1430*/  IMAD.U32 R7, RZ, RZ, UR5 ;  /* 0x00000005ff077e24 */ /* 0x000fc4000f8e00ff */
[----:B------:R-:W-:Y:S02]  /*1440*/  IMAD.U32 R11, RZ, RZ, UR7 ;  /* 0x00000007ff0b7e24 */ /* 0x000fe4000f8e00ff */
[----:B------:R-:W-:Y:S02]  /*1450*/  IMAD.MOV.U32 R8, RZ, RZ, 0x1e1 ;  /* 0x000001e1ff087424 */ /* 0x000fe400078e00ff */
[----:B------:R-:W-:Y:S02]  /*1460*/  IMAD.MOV.U32 R12, RZ, RZ, 0x1 ;  /* 0x00000001ff0c7424 */ /* 0x000fe400078e00ff */
[----:B0-----:R-:W-:-:S07]  /*1470*/  IMAD.MOV.U32 R13, RZ, RZ, RZ ;  /* 0x000000ffff0d7224 */ /* 0x001fce00078e00ff */
[----:B------:R-:W-:-:S07]  /*1480*/  LEPC R20, `(.L_x_14) ;  /* 0x000000001014794e */ /* 0x000fce0000000000 */
[----:B-1---5:R-:W-:Y:S05]  /*1490*/  CALL.ABS.NOINC R2 ;  /* 0x0000000002007343 */ /* 0x022fea0003c00000 */
.L_x_14:
[----:B------:R-:W-:-:S13]  /*14a0*/  ISETP.NE.AND P0, PT, R38, 0x3, PT ;  /* 0x000000032600780c */ /* 0x000fda0003f05270 */
[----:B------:R-:W-:Y:S05]  /*14b0*/  @!P0 BRA `(.L_x_15) ;  /* 0x0000000000048947 */ /* 0x000fea0003800000 */
[----:B------:R-:W-:Y:S01]  /*14c0*/  BPT.TRAP 0x1 ;  /* 0x000000040000795c */ /* 0x000fe20000300000 */
.L_x_15:
[----:B------:R-:W0:Y:S01]  /*14d0*/  S2UR UR5, SR_CgaCtaId ;  /* 0x00000000000579c3 */ /* 0x000e220000008800 */
[----:B------:R-:W-:Y:S01]  /*14e0*/  UMOV UR4, 0x400 ;  /* 0x0000040000047882 */ /* 0x000fe20000000000 */
[----:B------:R-:W-:Y:S02]  /*14f0*/  IMAD.U32 R0, RZ, RZ, UR40 ;  /* 0x00000028ff007e24 */ /* 0x000fe4000f8e00ff */
[----:B------:R-:W-:-:S03]  /*1500*/  IMAD.U32 R2, RZ, RZ, UR41 ;  /* 0x00000029ff027e24 */ /* 0x000fc6000f8e00ff */
[----:B------:R-:W-:Y:S01]  /*1510*/  SHF.L.U32 R0, R0, 0x1f, RZ ;  /* 0x0000001f00007819 */ /* 0x000fe200000006ff */
[----:B0-----:R-:W-:-:S06]  /*1520*/  ULEA UR4, UR5, UR4, 0x18 ;  /* 0x0000000405047291 */ /* 0x001fcc000f8ec03f */
[----:B------:R-:W-:-:S04]  /*1530*/  IMAD.U32 R5, RZ, RZ, UR4 ;  /* 0x00000004ff057e24 */ /* 0x000fc8000f8e00ff */
[----:B------:R-:W-:-:S04]  /*1540*/  IMAD R3, R2, 0x8, R5 ;  /* 0x0000000802037824 */ /* 0x000fc800078e0205 */
[----:B------:R0:W1:Y:S01]  /*1550*/  SYNCS.PHASECHK.TRANS64.TRYWAIT P1, [R3+URZ], R0 ;  /* 0x00000000030075a7 */ /* 0x000062000802017f */
[----:B------:R-:W-:Y:S05]  /*1560*/  @!P0 BRA `(.L_x_16) ;  /* 0x0000000000048947 */ /* 0x000fea0003800000 */
[----:B------:R-:W-:Y:S01]  /*1570*/  BPT.TRAP 0x1 ;  /* 0x000000040000795c */ /* 0x000fe20000300000 */
.L_x_16:
[----:B------:R-:W-:-:S05]  /*1580*/  IMAD.U32 R2, RZ, RZ, UR44 ;  /* 0x0000002cff027e24 */ /* 0x000fca000f8e00ff */
[----:B------:R-:W-:Y:S01]  /*1590*/  ISETP.GE.AND P2, PT, R2, 0x1, PT ;  /* 0x000000010200780c */ /* 0x000fe20003f46270 */
[----:B-1----:R-:W-:-:S12]  /*15a0*/  @P1 BRA `(.L_x_17) ;  /* 0x0000000000081947 */ /* 0x002fd80003800000 */
[----:B------:R-:W1:Y:S02]  /*15b0*/  SYNCS.PHASECHK.TRANS64.TRYWAIT P1, [R3+URZ], R0 ;  /* 0x00000000030075a7 */ /* 0x000e64000802017f */
[----:B-1----:R-:W-:Y:S05]  /*15c0*/  @!P1 BRA `(.L_x_18) ;  /* 0x0000003000609947 */ /* 0x002fea0003800000 */
.L_x_17:
[----:B------:R-:W-:Y:S05]  /*15d0*/  WARPSYNC.ALL ;  /* 0x0000000000007948 */ /* 0x000fea0003800000 */
[----:B------:R-:W-:Y:S01]  /*15e0*/  R2UR UR4, R5 ;  /* 0x00000000050472ca */ /* 0x000fe200000e0000 */
[----:B------:R-:W-:Y:S01]  /*15f0*/  ULEA UR5, UR41, UR45, 0xa ;  /* 0x0000002d29057291 */ /* 0x000fe2000f8e503f */
[----:B------:R-:W-:Y:S01]  /*1600*/  WARPGROUP.ARRIVE ;  /* 0x00000000000079c5 */ /* 0x000fe20000000000 */
[----:B------:R-:W-:Y:S01]  /*1610*/  UMOV UR9, 0x40000040 ;  /* 0x4000004000097882 */ /* 0x000fe20000000000 */
[----:B------:R-:W-:-:S04]  /*1620*/  UMOV UR11, 0x40000000 ;  /* 0x40000000000b7882 */ /* 0x000fc80000000000 */
[----:B------:R-:W-:-:S05]  /*1630*/  UMOV UR8, UR5 ;  /* 0x0000000500087c82 */ /* 0x000fca0008000000 */
[----:B------:R-:W-:-:S04]  /*1640*/  UIADD3 UR4, UR4, 0x34180, URZ ;  /* 0x0003418004047890 */ /* 0x000fc8000fffe03f */
[----:B------:R-:W-:-:S04]  /*1650*/  USHF.R.U32.HI UR4, URZ, 0x4, UR4 ;  /* 0x000000043f047899 */ /* 0x000fc80008011604 */
[----:B------:R-:W-:-:S04]  /*1660*/  ULOP3.LUT UR4, UR4, 0x3fff, URZ, 0xc0, !UPT ;  /* 0x00003fff04047892 */ /* 0x000fc8000f8ec03f */
[----:B------:R-:W-:-:S04]  /*1670*/  ULOP3.LUT UR4, UR4, 0x10000, URZ, 0xfc, !UPT ;  /* 0x0001000004047892 */ /* 0x000fc8000f8efc3f */
[----:B------:R-:W-:-:S07]  /*1680*/  ULEA UR6, UR41, UR4, 0x6 ;  /* 0x0000000429067291 */ /* 0x000fce000f8e303f */
[----:B------:R-:W-:Y:S02]  /*1690*/  UMOV UR10, UR6 ;  /* 0x00000006000a7c82 */ /* 0x000fe40008000000 */
[----:B------:R-:W-:Y:S01]  /*16a0*/  IGMMA.64x8x32.S8.S8 R24, gdesc[UR8], RZ, !UPT, gsb0 ;  /* 0x00000000081879f1 */ /* 0x000fe2000c0410ff */
[----:B------:R-:W-:Y:S02]  /*16b0*/  UIADD3 UR8, UR5, 0x2, URZ ;  /* 0x0000000205087890 */ /* 0x000fe4000fffe03f */
[----:B------:R-:W-:Y:S01]  /*16c0*/  UIADD3 UR10, UR6, 0x2, URZ ;  /* 0x00000002060a7890 */ /* 0x000fe2000fffe03f */
[----:B------:R-:W-:Y:S01]  /*16d0*/  UMOV UR9, 0x40000040 ;  /* 0x4000004000097882 */ /* 0x000fe20000000000 */
[----:B------:R-:W-:Y:S01]  /*16e0*/  UMOV UR11, 0x40000000 ;  /* 0x40000000000b7882 */ /* 0x000fe20000000000 */
[----:B------:R-:W-:Y:S02]  /*16f0*/  WARPGROUP.DEPBAR.LE gsb0, 0x0 ;  /* 0x00008000000079c5 */ /* 0x000fe40000010000 */
[----:B------:R-:W-:-:S06]  /*1700*/  WARPGROUP.ARRIVE ;  /* 0x00000000000079c5 */ /* 0x000fcc0000000000 */
[----:B------:R-:W-:Y:S01]  /*1710*/  IGMMA.64x8x32.S8.S8 R24, gdesc[UR8], R24, gsb0 ;  /* 0x00000000081879f1 */ /* 0x000fe20008041018 */
        /* <DEDUP_REMOVED lines=13> */
[----:B------:R-:W-:Y:S03]  /*17f0*/  IGMMA.64x8x32.S8.S8 R24, gdesc[UR8], R24, gsb0 ;  /* 0x00000000081879f1 */ /* 0x000fe60008041018 */
[----:B------:R-:W-:Y:S02]  /*1800*/  WARPGROUP.DEPBAR.LE gsb0, 0x0 ;  /* 0x00008000000079c5 */ /* 0x000fe40000010000 */
[----:B------:R-:W-:Y:S05]  /*1810*/  @!P2 BRA `(.L_x_19) ;  /* 0x000000040024a947 */ /* 0x000fea0003800000 */
[----:B------:R-:W-:Y:S01]  /*1820*/  UIADD3 UR5, UR41, 0x1, URZ ;  /* 0x0000000129057890 */ /* 0x000fe2000fffe03f */
[----:B01----:R-:W-:Y:S02]  /*1830*/  IMAD.U32 R0, RZ, RZ, UR44 ;  /* 0x0000002cff007e24 */ /* 0x003fe4000f8e00ff */
[----:B------:R-:W-:Y:S01]  /*1840*/  IMAD.U32 R2, RZ, RZ, UR41 ;  /* 0x00000029ff027e24 */ /* 0x000fe2000f8e00ff */
[----:B------:R-:W-:-:S04]  /*1850*/  UISETP.NE.AND UP0, UPT, UR5, 0xd, UPT ;  /* 0x0000000d0500788c */ /* 0x000fc8000bf05270 */
[----:B------:R-:W-:Y:S02]  /*1860*/  USEL UR6, URZ, 0x1, UP0 ;  /* 0x000000013f067887 */ /* 0x000fe40008000000 */
[----:B------:R-:W-:Y:S02]  /*1870*/  USEL UR5, UR5, URZ, UP0 ;  /* 0x0000003f05057287 */ /* 0x000fe40008000000 */
[----:B------:R-:W-:-:S06]  /*1880*/  ULOP3.LUT UR6, UR40, UR6, URZ, 0x3c, !UPT ;  /* 0x0000000628067292 */ /* 0x000fcc000f8e3c3f */
[----:B------:R-:W-:-:S07]  /*1890*/  IMAD.U32 R7, RZ, RZ, UR6 ;  /* 0x00000006ff077e24 */ /* 0x000fce000f8e00ff */
.L_x_26:
[----:B0-----:R-:W-:Y:S05]  /*18a0*/  @!P0 BRA `(.L_x_20) ;  /* 0x0000000000048947 */ /* 0x001fea0003800000 */
[----:B------:R-:W-:Y:S01]  /*18b0*/  BPT.TRAP 0x1 ;  /* 0x000000040000795c */ /* 0x000fe20000300000 */
.L_x_20:
[----:B------:R-:W0:Y:S01]  /*18c0*/  S2UR UR7, SR_CgaCtaId ;  /* 0x00000000000779c3 */ /* 0x000e220000008800 */
[----:B------:R-:W-:Y:S01]  /*18d0*/  UMOV UR6, 0x400 ;  /* 0x0000040000067882 */ /* 0x000fe20000000000 */
[----:B------:R-:W-:Y:S01]  /*18e0*/  IMAD.U32 R6, RZ, RZ, UR5 ;  /* 0x00000005ff067e24 */ /* 0x000fe2000f8e00ff */
[----:B------:R-:W-:Y:S01]  /*18f0*/  SHF.L.U32 R4, R7, 0x1f, RZ ;  /* 0x0000001f07047819 */ /* 0x000fe200000006ff */
[----:B0-----:R-:W-:-:S06]  /*1900*/  ULEA UR6, UR7, UR6, 0x18 ;  /* 0x0000000607067291 */ /* 0x001fcc000f8ec03f */
[----:B------:R-:W-:-:S04]  /*1910*/  IMAD.U32 R5, RZ, RZ, UR6 ;  /* 0x00000006ff057e24 */ /* 0x000fc8000f8e00ff */
[----:B------:R-:W-:-:S04]  /*1920*/  IMAD R3, R6, 0x8, R5 ;  /* 0x0000000806037824 */ /* 0x000fc800078e0205 */
[----:B------:R0:W1:Y:S01]  /*1930*/  SYNCS.PHASECHK.TRANS64.TRYWAIT P1, [R3+URZ], R4 ;  /* 0x00000004030075a7 */ /* 0x000062000802017f */
[----:B------:R-:W-:Y:S05]  /*1940*/  @!P0 BRA `(.L_x_21) ;  /* 0x0000000000048947 */ /* 0x000fea0003800000 */
[----:B------:R-:W-:Y:S01]  /*1950*/  BPT.TRAP 0x1 ;  /* 0x000000040000795c */ /* 0x000fe20000300000 */
.L_x_21:
[----:B-1----:R-:W-:Y:S05]  /*1960*/  @P1 BRA `(.L_x_22) ;  /* 0x0000000000081947 */ /* 0x002fea0003800000 */
[----:B------:R-:W1:Y:S02]  /*1970*/  SYNCS.PHASECHK.TRANS64.TRYWAIT P1, [R3+URZ], R4 ;  /* 0x00000004030075a7 */ /* 0x000e64000802017f */
[----:B-1----:R-:W-:Y:S05]  /*1980*/  @!P1 BRA `(.L_x_23) ;  /* 0x0000002c00849947 */ /* 0x002fea0003800000 */
.L_x_22:
[----:B------:R-:W-:Y:S01]  /*1990*/  ULEA UR6, UR5, UR45, 0xa ;  /* 0x0000002d05067291 */ /* 0x000fe2000f8e503f */
[----:B------:R-:W-:Y:S01]  /*19a0*/  WARPGROUP.ARRIVE ;  /* 0x00000000000079c5 */ /* 0x000fe20000000000 */
[----:B------:R-:W-:Y:S01]  /*19b0*/  ULEA UR7, UR5, UR4, 0x6 ;  /* 0x0000000405077291 */ /* 0x000fe2000f8e303f */
[----:B------:R-:W-:Y:S01]  /*19c0*/  UMOV UR9, 0x40000040 ;  /* 0x4000004000097882 */ /* 0x000fe20000000000 */
[----:B------:R-:W-:-:S03]  /*19d0*/  UMOV UR11, 0x40000000 ;  /* 0x40000000000b7882 */ /* 0x000fc60000000000 */
[----:B------:R-:W-:Y:S02]  /*19e0*/  UMOV UR8, UR6 ;  /* 0x0000000600087c82 */ /* 0x000fe40008000000 */
[----:B------:R-:W-:Y:S02]  /*19f0*/  UMOV UR10, UR7 ;  /* 0x00000007000a7c82 */ /* 0x000fe40008000000 */
[----:B------:R-:W-:Y:S01]  /*1a00*/  IGMMA.64x8x32.S8.S8 R24, gdesc[UR8], R24, gsb0 ;  /* 0x00000000081879f1 */ /* 0x000fe20008041018 */
[----:B------:R-:W-:Y:S02]  /*1a10*/  UIADD3 UR8, UR6, 0x2, URZ ;  /* 0x0000000206087890 */ /* 0x000fe4000fffe03f */
[----:B------:R-:W-:Y:S01]  /*1a20*/  UIADD3 UR10, UR7, 0x2, URZ ;  /* 0x00000002070a7890 */ /* 0x000fe2000fffe03f */
[----:B------:R-:W-:Y:S01]  /*1a30*/  UMOV UR9, 0x40000040 ;  /* 0x4000004000097882 */ /* 0x000fe20000000000 */
[----:B------:R-:W-:Y:S01]  /*1a40*/  UMOV UR11, 0x40000000 ;  /* 0x40000000000b7882 */ /* 0x000fe20000000000 */
[----:B------:R-:W-:-:S02]  /*1a50*/  WARPGROUP.DEPBAR.LE gsb0, 0x0 ;  /* 0x00008000000079c5 */ /* 0x000fc40000010000 */
        /* <DEDUP_REMOVED lines=18> */
[----:B------:R-:W-:Y:S01]  /*1b80*/  BPT.TRAP 0x1 ;  /* 0x000000040000795c */ /* 0x000fe20000300000 */
.L_x_24:
[----:B01----:R-:W-:Y:S01]  /*1b90*/  IMAD R3, R2, 0x8, R5 ;  /* 0x0000000802037824 */ /* 0x003fe200078e0205 */
[----:B------:R-:W-:-:S03]  /*1ba0*/  ISETP.GT.U32.AND P1, PT, R18, 0x1, PT ;  /* 0x000000011200780c */ /* 0x000fc60003f24070 */
[----:B------:R-:W-:-:S05]  /*1bb0*/  VIADD R3, R3, 0x68 ;  /* 0x0000006803037836 */ /* 0x000fca0000000000 */
[----:B------:R-:W-:-:S04]  /*1bc0*/  PRMT R3, RZ, 0x654, R3 ;  /* 0x00000654ff037816 */ /* 0x000fc80000000003 */
[----:B------:R0:W-:Y:S01]  /*1bd0*/  SYNCS.ARRIVE.TRANS64.RED.A1T0 RZ, [R3+URZ], RZ ;  /* 0x000000ff03ff79a7 */ /* 0x0001e2000810043f */
[----:B------:R-:W-:Y:S05]  /*1be0*/  @P1 BRA `(.L_x_25) ;  /* 0x0000000000041947 */ /* 0x000fea0003800000 */
[----:B------:R-:W-:Y:S01]  /*1bf0*/  BPT.TRAP 0x1 ;  /* 0x000000040000795c */ /* 0x000fe20000300000 */
.L_x_25:
[----:B------:R-:W-:Y:S01]  /*1c00*/  UIADD3 UR5, UR5, 0x1, URZ ;  /* 0x0000000105057890 */ /* 0x000fe2000fffe03f */
[----:B------:R-:W-:Y:S01]  /*1c10*/  ISETP.GT.AND P2, PT, R0, 0x1, PT ;  /* 0x000000010000780c */ /* 0x000fe20003f44270 */
[----:B------:R-:W-:Y:S02]  /*1c20*/  VIADD R2, R2, 0x1 ;  /* 0x0000000102027836 */ /* 0x000fe40000000000 */
[----:B------:R-:W-:Y:S01]  /*1c30*/  UISETP.NE.AND UP0, UPT, UR5, 0xd, UPT ;  /* 0x0000000d0500788c */ /* 0x000fe2000bf05270 */
[----:B------:R-:W-:Y:S02]  /*1c40*/  VIADD R0, R0, 0xffffffff ;  /* 0xffffffff00007836 */ /* 0x000fe40000000000 */
[C---:B------:R-:W-:Y:S01]  /*1c50*/  ISETP.NE.AND P1, PT, R2.reuse, 0xd, PT ;  /* 0x0000000d0200780c */ /* 0x040fe20003f25270 */
[----:B------:R-:W-:Y:S02]  /*1c60*/  USEL UR6, URZ, 0x1, UP0 ;  /* 0x000000013f067887 */ /* 0x000fe40008000000 */
[----:B------:R-:W-:Y:S01]  /*1c70*/  USEL UR5, UR5, URZ, UP0 ;  /* 0x0000003f05057287 */ /* 0x000fe20008000000 */
[----:B------:R-:W-:-:S03]  /*1c80*/  SEL R2, R2, RZ, P1 ;  /* 0x000000ff02027207 */ /* 0x000fc60000800000 */
[----:B------:R-:W-:Y:S01]  /*1c90*/  LOP3.LUT R7, R7, UR6, RZ, 0x3c, !PT ;  /* 0x0000000607077c12 */ /* 0x000fe2000f8e3cff */
[----:B------:R-:W-:Y:S07]  /*1ca0*/  @P2 BRA `(.L_x_26) ;  /* 0xfffffff800fc2947 */ /* 0x000fee000383ffff */
.L_x_19:
[----:B01----:R-:W0:Y:S02]  /*1cb0*/  LDC R0, c[0x0][0x28c] ;  /* 0x0000a300ff007b82 */ /* 0x003e240000000800 */
[----:B0-----:R-:W-:-:S13]  /*1cc0*/  ISETP.GE.AND P1, PT, R0, 0x1, PT ;  /* 0x000000010000780c */ /* 0x001fda0003f26270 */
[----:B------:R-:W-:Y:S05]  /*1cd0*/  @!P1 BRA `(.L_x_27) ;  /* 0x0000000000389947 */ /* 0x000fea0003800000 */
[----:B------:R-:W-:Y:S05]  /*1ce0*/  @!P0 BRA `(.L_x_28) ;  /* 0x0000000000048947 */ /* 0x000fea0003800000 */
[----:B------:R-:W-:Y:S01]  /*1cf0*/  BPT.TRAP 0x1 ;  /* 0x000000040000795c */ /* 0x000fe20000300000 */
.L_x_28:
[----:B------:R-:W-:Y:S01]  /*1d00*/  UIADD3 UR6, UR44, UR41, URZ ;  /* 0x000000292c067290 */ /* 0x000fe2000fffe03f */
[----:B------:R-:W-:-:S03]  /*1d10*/  ISETP.GT.U32.AND P0, PT, R18, 0x1, PT ;  /* 0x000000011200780c */ /* 0x000fc60003f04070 */
[----:B------:R-:W-:-:S04]  /*1d20*/  UIMAD.WIDE.U32 UR4, UR6, 0x4ec4ec4f, URZ ;  /* 0x4ec4ec4f060478a5 */ /* 0x000fc8000f8e003f */
[----:B------:R-:W-:-:S04]  /*1d30*/  USHF.R.U32.HI UR4, URZ, 0x2, UR5 ;  /* 0x000000023f047899 */ /* 0x000fc80008011605 */
[----:B------:R-:W-:-:S06]  /*1d40*/  UIMAD UR6, UR4, -0xd, UR6 ;  /* 0xfffffff3040678a4 */ /* 0x000fcc000f8e0206 */
[----:B------:R-:W-:-:S04]  /*1d50*/  IMAD.U32 R0, RZ, RZ, UR6 ;  /* 0x00000006ff007e24 */ /* 0x000fc8000f8e00ff */
[----:B------:R-:W-:-:S04]  /*1d60*/  IMAD R0, R0, 0x8, R5 ;  /* 0x0000000800007824 */ /* 0x000fc800078e0205 */
[----:B------:R-:W-:-:S05]  /*1d70*/  VIADD R0, R0, 0x68 ;  /* 0x0000006800007836 */ /* 0x000fca0000000000 */
[----:B------:R-:W-:-:S04]  /*1d80*/  PRMT R0, RZ, 0x654, R0 ;  /* 0x00000654ff007816 */ /* 0x000fc80000000000 */
[----:B------:R0:W-:Y:S01]  /*1d90*/  SYNCS.ARRIVE.TRANS64.RED.A1T0 RZ, [R0+URZ], RZ ;  /* 0x000000ff00ff79a7 */ /* 0x0001e2000810043f */
[----:B------:R-:W-:Y:S05]  /*1da0*/  @P0 BRA `(.L_x_27) ;  /* 0x0000000000040947 */ /* 0x000fea0003800000 */
[----:B------:R-:W-:Y:S01]  /*1db0*/  BPT.TRAP 0x1 ;  /* 0x000000040000795c */ /* 0x000fe20000300000 */
.L_x_27:
[----:B------:R-:W-:Y:S01]  /*1dc0*/  IMAD.SHL.U32 R10, R39, 0x8, RZ ;  /* 0x00000008270a7824 */ /* 0x000fe200078e00ff */
[----:B------:R-:W-:Y:S01]  /*1dd0*/  UIADD3 UR41, UR43, UR41, URZ ;  /* 0x000000292b297290 */ /* 0x000fe2000fffe03f */
[----:B------:R-:W-:Y:S01]  /*1de0*/  IMAD.SHL.U32 R7, R37, 0x80, RZ ;  /* 0x0000008025077824 */ /* 0x000fe200078e00ff */
[----:B------:R-:W-:Y:S01]  /*1df0*/  ULDC UR7, c[0x0][0x288] ;  /* 0x0000a20000077ab9 */ /* 0x000fe20000000800 */
[----:B------:R-:W-:Y:S01]  /*1e00*/  ULDC UR10, c[0x0][0x284] ;  /* 0x0000a100000a7ab9 */ /* 0x000fe20000000800 */
[----:B------:R-:W-:Y:S01]  /*1e10*/  UISETP.GT.U32.AND UP0, UPT, UR41, 0xc, UPT ;  /* 0x0000000c2900788c */ /* 0x000fe2000bf04070 */
[C---:B------:R-:W-:Y:S01]  /*1e20*/  ISETP.GE.AND P0, PT, R10.reuse, UR7, PT ;  /* 0x000000070a007c0c */ /* 0x040fe2000bf06270 */
[----:B------:R-:W-:Y:S01]  /*1e30*/  UISETP.GE.U32.AND UP1, UPT, UR43, 0xd, UPT ;  /* 0x0000000d2b00788c */ /* 0x000fe2000bf26070 */
[----:B------:R-:W-:Y:S01]  /*1e40*/  SHF.R.S32.HI R12, RZ, 0x1f, R41 ;  /* 0x0000001fff0c7819 */ /* 0x000fe20000011429 */
[----:B------:R-:W-:Y:S01]  /*1e50*/  UISETP.LT.U32.AND UP0, UPT, UR43, 0xd, UP0 ;  /* 0x0000000d2b00788c */ /* 0x000fe20008701070 */
[----:B------:R-:W-:Y:S01]  /*1e60*/  ISETP.GE.OR P0, PT, R7, UR10, P0 ;  /* 0x0000000a07007c0c */ /* 0x000fe20008706670 */
[----:B------:R-:W-:Y:S01]  /*1e70*/  UIMAD.WIDE.U32 UR4, UR41, 0x4ec4ec4f, URZ ;  /* 0x4ec4ec4f290478a5 */ /* 0x000fe2000f8e003f */
[----:B------:R-:W-:Y:S01]  /*1e80*/  LOP3.LUT R4, R10, 0x6, R31, 0xf8, !PT ;  /* 0x000000060a047812 */ /* 0x000fe200078ef81f */
[----:B------:R-:W-:Y:S01]  /*1e90*/  USEL UR6, URZ, 0x1, !UP0 ;  /* 0x000000013f067887 */ /* 0x000fe2000c000000 */
[----:B------:R-:W-:-:S02]  /*1ea0*/  ULDC.64 UR8, c[0x0][0x5d0] ;  /* 0x0001740000087ab9 */ /* 0x000fc40000000a00 */
[----:B------:R-:W-:Y:S01]  /*1eb0*/  SHF.R.S32.HI R5, RZ, 0x1f, R4 ;  /* 0x0000001fff057819 */ /* 0x000fe20000011404 */
[----:B0-----:R-:W-:Y:S01]  /*1ec0*/  IMAD R0, R12, UR8, RZ ;  /* 0x000000080c007c24 */ /* 0x001fe2000f8e02ff */
[----:B------:R-:W-:Y:S02]  /*1ed0*/  USHF.R.U32.HI UR4, URZ, 0x2, UR5 ;  /* 0x000000023f047899 */ /* 0x000fe40008011605 */
[----:B------:R-:W-:Y:S01]  /*1ee0*/  ULOP3.LUT UR40, UR40, UR6, URZ, 0x3c, !UPT ;  /* 0x0000000628287292 */ /* 0x000fe2000f8e3c3f */
[C---:B------:R-:W-:Y:S01]  /*1ef0*/  IMAD R9, R41.reuse, UR9, R0 ;  /* 0x0000000929097c24 */ /* 0x040fe2000f8e0200 */
[----:B------:R-:W-:Y:S01]  /*1f00*/  UIMAD UR41, UR4, -0xd, UR41 ;  /* 0xfffffff3042978a4 */ /* 0x000fe2000f8e0229 */
[----:B------:R-:W-:Y:S01]  /*1f10*/  IMAD.WIDE.U32 R2, R41, UR8, R4 ;  /* 0x0000000829027c25 */ /* 0x000fe2000f8e0004 */
[----:B------:R-:W-:-:S03]  /*1f20*/  @UP1 ULOP3.LUT UR40, UR40, 0x1, UR4, 0x78, !UPT ;  /* 0x0000000128281892 */ /* 0x000fc6000f8e7804 */
[----:B------:R-:W-:Y:S02]  /*1f30*/  IMAD.IADD R3, R3, 0x1, R9 ;  /* 0x0000000103037824 */ /* 0x000fe400078e0209 */
[----:B------:R-:W-:Y:S01]  /*1f40*/  IMAD.MOV.U32 R0, RZ, RZ, -0x1 ;  /* 0xffffffffff007424 */ /* 0x000fe200078e00ff */
[----:B------:R-:W-:Y:S06]  /*1f50*/  @P0 BRA `(.L_x_29) ;  /* 0x0000000400ac0947 */ /* 0x000fec0003800000 */
[----:B------:R-:W0:Y:S01]  /*1f60*/  LDC.64 R20, c[0x0][0x5c8] ;  /* 0x00017200ff147b82 */ /* 0x000e220000000a00 */
[----:B------:R-:W-:Y:S01]  /*1f70*/  IMAD.WIDE R8, R37, 0x80, R22 ;  /* 0x0000008025087825 */ /* 0x000fe200078e0216 */
[----:B-----5:R-:W-:Y:S01]  /*1f80*/  ISETP.NE.AND P0, PT, R29, RZ, PT ;  /* 0x000000ff1d00720c */ /* 0x020fe20003f05270 */
[----:B------:R-:W-:Y:S01]  /*1f90*/  ULDC.64 UR4, c[0x0][0x5c0] ;  /* 0x0001700000047ab9 */ /* 0x000fe20000000a00 */
[----:B------:R-:W-:Y:S01]  /*1fa0*/  BSSY B0, `(.L_x_29) ;  /* 0x0000066000007945 */ /* 0x000fe20003800000 */
[----:B------:R-:W-:Y:S02]  /*1fb0*/  IMAD.IADD R13, R34, 0x1, -R7 ;  /* 0x00000001220d7824 */ /* 0x000fe400078e0a07 */
[----:B------:R-:W-:Y:S02]  /*1fc0*/  IMAD.IADD R14, R30, 0x1, -R10 ;  /* 0x000000011e0e7824 */ /* 0x000fe400078e0a0a */
[-C--:B0-----:R-:W-:Y:S02]  /*1fd0*/  IMAD R6, R9, R20.reuse, RZ ;  /* 0x0000001409067224 */ /* 0x081fe400078e02ff */
[----:B------:R-:W-:-:S04]  /*1fe0*/  IMAD.WIDE.U32 R2, R8, R20, R2 ;  /* 0x0000001408027225 */ /* 0x000fc800078e0002 */
[----:B------:R-:W-:Y:S01]  /*1ff0*/  IMAD R11, R8, R21, R6 ;  /* 0x00000015080b7224 */ /* 0x000fe200078e0206 */
[----:B------:R-:W-:-:S03]  /*2000*/  IADD3 R6, P1, R2, UR4, RZ ;  /* 0x0000000402067c10 */ /* 0x000fc6000ff3e0ff */
[----:B------:R-:W-:-:S05]  /*2010*/  IMAD.IADD R11, R3, 0x1, R11 ;  /* 0x00000001030b7824 */ /* 0x000fca00078e020b */
[----:B------:R-:W-:Y:S01]  /*2020*/  IADD3.X R7, R11, UR5, RZ, P1, !PT ;  /* 0x000000050b077c10 */ /* 0x000fe20008ffe4ff */
[----:B------:R-:W-:Y:S06]  /*2030*/  @!P0 BRA `(.L_x_30) ;  /* 0x0000000400188947 */ /* 0x000fec0003800000 */
[----:B------:R-:W0:Y:S01]  /*2040*/  LDC.64 R42, c[0x0][0x5b0] ;  /* 0x00016c00ff2a7b82 */ /* 0x000e220000000a00 */
[----:B------:R-:W-:Y:S01]  /*2050*/  ULDC.64 UR4, c[0x0][0x5b8] ;  /* 0x00016e0000047ab9 */ /* 0x000fe20000000a00 */
[----:B------:R-:W-:Y:S01]  /*2060*/  ISETP.GE.AND P0, PT, R13, 0x1, PT ;  /* 0x000000010d00780c */ /* 0x000fe20003f06270 */
[----:B------:R-:W-:Y:S01]  /*2070*/  IMAD R2, R12, UR4, RZ ;  /* 0x000000040c027c24 */ /* 0x000fe2000f8e02ff */
[----:B------:R-:W-:Y:S01]  /*2080*/  BSSY B1, `(.L_x_31) ;  /* 0x0000010000017945 */ /* 0x000fe20003800000 */
[C---:B------:R-:W-:Y:S01]  /*2090*/  IMAD.WIDE.U32 R10, R41.reuse, UR4, R4 ;  /* 0x00000004290a7c25 */ /* 0x040fe2000f8e0004 */
[----:B------:R-:W-:Y:S02]  /*20a0*/  ISETP.LT.OR P0, PT, R14, 0x1, !P0 ;  /* 0x000000010e00780c */ /* 0x000fe40004701670 */
[----:B------:R-:W1:Y:S01]  /*20b0*/  LDC.64 R44, c[0x0][0x5a8] ;  /* 0x00016a00ff2c7b82 */ /* 0x000e620000000a00 */
[----:B------:R-:W-:Y:S02]  /*20c0*/  IMAD R5, R41, UR5, R2 ;  /* 0x0000000529057c24 */ /* 0x000fe4000f8e0202 */
[----:B------:R-:W-:-:S02]  /*20d0*/  IMAD.MOV.U32 R4, RZ, RZ, R10 ;  /* 0x000000ffff047224 */ /* 0x000fc400078e000a */
[----:B------:R-:W-:Y:S02]  /*20e0*/  IMAD.IADD R5, R11, 0x1, R5 ;  /* 0x000000010b057824 */ /* 0x000fe400078e0205 */
[----:B------:R-:W-:Y:S02]  /*20f0*/  IMAD R39, R39, -0x8, R30 ;  /* 0xfffffff827277824 */ /* 0x000fe400078e021e */
[-C--:B0-----:R-:W-:Y:S02]  /*2100*/  IMAD R12, R9, R42.reuse, RZ ;  /* 0x0000002a090c7224 */ /* 0x081fe400078e02ff */
[----:B------:R-:W-:-:S04]  /*2110*/  IMAD.WIDE.U32 R2, R8, R42, R4 ;  /* 0x0000002a08027225 */ /* 0x000fc800078e0004 */
[----:B------:R-:W-:Y:S01]  /*2120*/  IMAD R13, R8, R43, R12 ;  /* 0x0000002b080d7224 */ /* 0x000fe200078e020c */
[----:B-1----:R-:W-:Y:S01]  /*2130*/  IADD3 R12, P1, R2, R44, RZ ;  /* 0x0000002c020c7210 */ /* 0x002fe20007f3e0ff */
[----:B------:R-:W-:-:S03]  /*2140*/  IMAD R14, R9, R42, RZ ;  /* 0x0000002a090e7224 */ /* 0x000fc600078e02ff */
[----:B------:R-:W-:Y:S01]  /*2150*/  IADD3.X R13, R45, R3, R13, P1, !PT ;  /* 0x000000032d0d7210 */ /* 0x000fe20000ffe40d */
[----:B------:R-:W-:Y:S08]  /*2160*/  @P0 BRA `(.L_x_32) ;  /* 0x0000000000040947 */ /* 0x000ff00003800000 */
[----:B------:R0:W5:Y:S02]  /*2170*/  LDG.E.U8 R35, desc[UR38][R12.64] ;  /* 0x000000260c237981 */ /* 0x000164000c1e1100 */
.L_x_32:
[----:B------:R-:W-:Y:S05]  /*2180*/  BSYNC B1 ;  /* 0x0000000000017941 */ /* 0x000fea0003800000 */
.L_x_31:
[----:B-----5:R-:W-:Y:S01]  /*2190*/  LOP3.LUT R4, R35, 0xffff, RZ, 0xc0, !PT ;  /* 0x0000ffff23047812 */ /* 0x020fe200078ec0ff */
[----:B------:R-:W-:Y:S01]  /*21a0*/  IMAD R9, R37, -0x80, R34 ;  /* 0xffffff8025097824 */ /* 0x000fe200078e0222 */
[C---:B------:R-:W-:Y:S01]  /*21b0*/  SHF.L.U64.HI R3, R42.reuse, 0x3, R43 ;  /* 0x000000032a037819 */ /* 0x040fe2000001022b */
[----:B------:R-:W-:Y:S01]  /*21c0*/  IMAD.SHL.U32 R2, R42, 0x8, RZ ;  /* 0x000000082a027824 */ /* 0x000fe200078e00ff */
[----:B------:R-:W-:Y:S01]  /*21d0*/  PRMT R4, R4, 0x8880, RZ ;  /* 0x0000888004047816 */ /* 0x000fe200000000ff */
[-C--:B------:R-:W-:Y:S01]  /*21e0*/  IMAD R11, R43, R8.reuse, R14 ;  /* 0x000000082b0b7224 */ /* 0x080fe200078e020e */
[----:B------:R-:W-:Y:S01]  /*21f0*/  ISETP.GE.AND P2, PT, R39, 0x2, PT ;  /* 0x000000022700780c */ /* 0x000fe20003f46270 */
[----:B------:R-:W-:Y:S01]  /*2200*/  IMAD.WIDE.U32 R2, R42, R8, R2 ;  /* 0x000000082a027225 */ /* 0x000fe200078e0002 */
[C---:B------:R-:W-:Y:S01]  /*2210*/  ISETP.GE.AND P1, PT, R9.reuse, 0x9, PT ;  /* 0x000000090900780c */ /* 0x040fe20003f26270 */
[----:B------:R-:W-:Y:S01]  /*2220*/  BSSY B1, `(.L_x_33) ;  /* 0x000000d000017945 */ /* 0x000fe20003800000 */
[----:B------:R-:W-:Y:S01]  /*2230*/  ISETP.LT.OR P2, PT, R9, 0x1, !P2 ;  /* 0x000000010900780c */ /* 0x000fe20005741670 */
[----:B------:R-:W-:Y:S01]  /*2240*/  IMAD R9, R4, R29, RZ ;  /* 0x0000001d04097224 */ /* 0x000fe200078e02ff */
[----:B------:R-:W-:Y:S01]  /*2250*/  IADD3 R10, P4, P5, R10, R44, R2 ;  /* 0x0000002c0a0a7210 */ /* 0x000fe20007d9e002 */
[----:B------:R-:W-:Y:S01]  /*2260*/  IMAD.IADD R4, R3, 0x1, R11 ;  /* 0x0000000103047824 */ /* 0x000fe200078e020b */
[----:B------:R-:W-:Y:S01]  /*2270*/  ISETP.LT.OR P3, PT, R39, 0x1, !P1 ;  /* 0x000000012700780c */ /* 0x000fe20004f61670 */
[----:B------:R-:W-:-:S03]  /*2280*/  @!P0 IMAD R3, R24, R28, R9 ;  /* 0x0000001c18038224 */ /* 0x000fc600078e0209 */
[----:B------:R-:W-:Y:S02]  /*2290*/  IADD3.X R11, R5, R45, R4, P4, P5 ;  /* 0x0000002d050b7210 */ /* 0x000fe400027ea404 */
[----:B------:R1:W-:Y:S03]  /*22a0*/  @!P0 STG.E.U8 desc[UR38][R6.64], R3 ;  /* 0x0000000306008986 */ /* 0x0003e6000c101126 */
[----:B------:R-:W-:Y:S05]  /*22b0*/  @P2 BRA `(.L_x_34) ;  /* 0x00000000000c2947 */ /* 0x000fea0003800000 */
[----:B------:R-:W2:Y:S02]  /*22c0*/  LDG.E.U8 R35, desc[UR38][R12.64+0x1] ;  /* 0x000001260c237981 */ /* 0x000ea4000c1e1100 */
[----:B--2---:R-:W-:-:S05]  /*22d0*/  PRMT R2, R35, 0x8880, RZ ;  /* 0x0000888023027816 */ /* 0x004fca00000000ff */
[----:B------:R-:W-:-:S07]  /*22e0*/  IMAD R9, R2, R29, RZ ;  /* 0x0000001d02097224 */ /* 0x000fce00078e02ff */
.L_x_34:
[----:B------:R-:W-:Y:S05]  /*22f0*/  BSYNC B1 ;  /* 0x0000000000017941 */ /* 0x000fea0003800000 */
.L_x_33:
[----:B------:R-:W-:Y:S02]  /*2300*/  @!P2 IMAD R25, R25, R28, R9 ;  /* 0x0000001c1919a224 */ /* 0x000fe400078e0209 */
[----:B------:R-:W-:Y:S02]  /*2310*/  @!P2 IMAD.MOV.U32 R4, RZ, RZ, R6 ;  /* 0x000000ffff04a224 */ /* 0x000fe400078e0006 */
[----:B------:R-:W-:-:S05]  /*2320*/  @!P2 IMAD.MOV.U32 R5, RZ, RZ, R7 ;  /* 0x000000ffff05a224 */ /* 0x000fca00078e0007 */
[----:B------:R2:W-:Y:S04]  /*2330*/  @!P2 STG.E.U8 desc[UR38][R4.64+0x1], R25 ;  /* 0x000001190400a986 */ /* 0x0005e8000c101126 */
[----:B------:R-:W3:Y:S01]  /*2340*/  @!P3 LDG.E.U8 R35, desc[UR38][R10.64] ;  /* 0x000000260a23b981 */ /* 0x000ee2000c1e1100 */
[----:B-1----:R-:W-:Y:S01]  /*2350*/  IMAD.WIDE.U32 R2, R20, 0x8, RZ ;  /* 0x0000000814027825 */ /* 0x002fe200078e00ff */
[----:B------:R-:W-:Y:S01]  /*2360*/  ISETP.LT.OR P1, PT, R39, 0x2, !P1 ;  /* 0x000000022700780c */ /* 0x000fe20004f21670 */
[----:B------:R-:W-:Y:S02]  /*2370*/  BSSY B1, `(.L_x_35) ;  /* 0x000000c000017945 */ /* 0x000fe40003800000 */
[----:B0-----:R-:W-:Y:S01]  /*2380*/  IMAD.SHL.U32 R13, R21, 0x8, RZ ;  /* 0x00000008150d7824 */ /* 0x001fe200078e00ff */
[----:B------:R-:W-:-:S04]  /*2390*/  @!P3 IADD3 R2, P0, R6, R2, RZ ;  /* 0x000000020602b210 */ /* 0x000fc80007f1e0ff */
[----:B------:R-:W-:Y:S02]  /*23a0*/  @!P3 IADD3.X R3, R7, R3, R13, P0, !PT ;  /* 0x000000030703b210 */ /* 0x000fe400007fe40d */
[----:B---3--:R-:W-:-:S05]  /*23b0*/  @!P3 PRMT R8, R35, 0x8880, RZ ;  /* 0x000088802308b816 */ /* 0x008fca00000000ff */
[----:B------:R-:W-:-:S04]  /*23c0*/  @!P3 IMAD R9, R8, R29, RZ ;  /* 0x0000001d0809b224 */ /* 0x000fc800078e02ff */
[----:B------:R-:W-:-:S05]  /*23d0*/  @!P3 IMAD R13, R26, R28, R9 ;  /* 0x0000001c1a0db224 */ /* 0x000fca00078e0209 */
[----:B------:R2:W-:Y:S01]  /*23e0*/  @!P3 STG.E.U8 desc[UR38][R2.64], R13 ;  /* 0x0000000d0200b986 */ /* 0x0005e2000c101126 */
[----:B------:R-:W-:Y:S05]  /*23f0*/  @P1 BRA `(.L_x_36) ;  /* 0x00000000000c1947 */ /* 0x000fea0003800000 */
[----:B------:R-:W2:Y:S02]  /*2400*/  LDG.E.U8 R35, desc[UR38][R10.64+0x1] ;  /* 0x000001260a237981 */ /* 0x000ea4000c1e1100 */
[----:B--2---:R-:W-:-:S05]  /*2410*/  PRMT R2, R35, 0x8880, RZ ;  /* 0x0000888023027816 */ /* 0x004fca00000000ff */
[----:B------:R-:W-:-:S07]  /*2420*/  IMAD R9, R2, R29, RZ ;  /* 0x0000001d02097224 */ /* 0x000fce00078e02ff */
.L_x_36:
[----:B------:R-:W-:Y:S05]  /*2430*/  BSYNC B1 ;  /* 0x0000000000017941 */ /* 0x000fea0003800000 */
.L_x_35:
[----:B------:R-:W-:Y:S01]  /*2440*/  IMAD R9, R27, R28, R9 ;  /* 0x0000001c1b097224 */ /* 0x000fe200078e0209 */
[----:B------:R-:W-:Y:S06]  /*2450*/  @P1 BRA `(.L_x_37) ;  /* 0x0000000000681947 */ /* 0x000fec0003800000 */
[----:B--2---:R-:W-:-:S04]  /*2460*/  LEA R2, P0, R20, R6, 0x3 ;  /* 0x0000000614027211 */ /* 0x004fc800078018ff */
[----:B------:R-:W-:-:S05]  /*2470*/  LEA.HI.X R3, R20, R7, R21, 0x3, P0 ;  /* 0x0000000714037211 */ /* 0x000fca00000f1c15 */
[----:B------:R1:W-:Y:S01]  /*2480*/  STG.E.U8 desc[UR38][R2.64+0x1], R9 ;  /* 0x0000010902007986 */ /* 0x0003e2000c101126 */
[----:B------:R-:W-:Y:S05]  /*2490*/  BRA `(.L_x_37) ;  /* 0x0000000000587947 */ /* 0x000fea0003800000 */
.L_x_30:
[C---:B------:R-:W-:Y:S01]  /*24a0*/  ISETP.GE.AND P1, PT, R13.reuse, 0x9, PT ;  /* 0x000000090d00780c */ /* 0x040fe20003f26270 */
[----:B------:R-:W-:Y:S01]  /*24b0*/  IMAD.WIDE.U32 R2, R20, 0x8, RZ ;  /* 0x0000000814027825 */ /* 0x000fe200078e00ff */
[----:B------:R-:W-:Y:S02]  /*24c0*/  ISETP.GE.AND P0, PT, R13, 0x1, PT ;  /* 0x000000010d00780c */ /* 0x000fe40003f06270 */
[C---:B------:R-:W-:Y:S01]  /*24d0*/  ISETP.LT.OR P3, PT, R14.reuse, 0x1, !P1 ;  /* 0x000000010e00780c */ /* 0x040fe20004f61670 */
[----:B------:R-:W-:Y:S01]  /*24e0*/  IMAD.SHL.U32 R5, R21, 0x8, RZ ;  /* 0x0000000815057824 */ /* 0x000fe200078e00ff */
[C---:B------:R-:W-:Y:S02]  /*24f0*/  ISETP.LT.OR P1, PT, R14.reuse, 0x2, !P1 ;  /* 0x000000020e00780c */ /* 0x040fe40004f21670 */
[C---:B------:R-:W-:Y:S02]  /*2500*/  ISETP.LT.OR P2, PT, R14.reuse, 0x1, !P0 ;  /* 0x000000010e00780c */ /* 0x040fe40004741670 */
[----:B------:R-:W-:-:S07]  /*2510*/  ISETP.LT.OR P0, PT, R14, 0x2, !P0 ;  /* 0x000000020e00780c */ /* 0x000fce0004701670 */
[----:B------:R-:W-:Y:S01]  /*2520*/  @!P3 IADD3 R4, P4, R6, R2, RZ ;  /* 0x000000020604b210 */ /* 0x000fe20007f9e0ff */
[----:B------:R-:W-:Y:S01]  /*2530*/  @!P3 IMAD R13, R26, R28, RZ ;  /* 0x0000001c1a0db224 */ /* 0x000fe200078e02ff */
[----:B------:R-:W-:Y:S01]  /*2540*/  @!P1 LEA R8, P5, R20, R6, 0x3 ;  /* 0x0000000614089211 */ /* 0x000fe200078a18ff */
[-C--:B------:R-:W-:Y:S01]  /*2550*/  @!P1 IMAD R27, R27, R28.reuse, RZ ;  /* 0x0000001c1b1b9224 */ /* 0x080fe200078e02ff */
[----:B------:R-:W-:Y:S01]  /*2560*/  @!P3 IADD3.X R5, R7, R3, R5, P4, !PT ;  /* 0x000000030705b210 */ /* 0x000fe200027fe405 */
[-C--:B------:R-:W-:Y:S01]  /*2570*/  @!P2 IMAD R11, R24, R28.reuse, RZ ;  /* 0x0000001c180ba224 */ /* 0x080fe200078e02ff */
[----:B------:R-:W-:Y:S01]  /*2580*/  @!P1 LEA.HI.X R9, R20, R7, R21, 0x3, P5 ;  /* 0x0000000714099211 */ /* 0x000fe200028f1c15 */
[----:B------:R-:W-:Y:S02]  /*2590*/  @!P2 IMAD.MOV.U32 R2, RZ, RZ, R6 ;  /* 0x000000ffff02a224 */ /* 0x000fe400078e0006 */
[----:B------:R-:W-:Y:S02]  /*25a0*/  @!P2 IMAD.MOV.U32 R3, RZ, RZ, R7 ;  /* 0x000000ffff03a224 */ /* 0x000fe400078e0007 */
[----:B------:R-:W-:-:S03]  /*25b0*/  @!P0 IMAD R25, R25, R28, RZ ;  /* 0x0000001c19198224 */ /* 0x000fc600078e02ff */
[----:B------:R0:W-:Y:S04]  /*25c0*/  @!P2 STG.E.U8 desc[UR38][R2.64], R11 ;  /* 0x0000000b0200a986 */ /* 0x0001e8000c101126 */
[----:B------:R0:W-:Y:S04]  /*25d0*/  @!P0 STG.E.U8 desc[UR38][R6.64+0x1], R25 ;  /* 0x0000011906008986 */ /* 0x0001e8000c101126 */
[----:B------:R0:W-:Y:S04]  /*25e0*/  @!P3 STG.E.U8 desc[UR38][R4.64], R13 ;  /* 0x0000000d0400b986 */ /* 0x0001e8000c101126 */
[----:B------:R0:W-:Y:S02]  /*25f0*/  @!P1 STG.E.U8 desc[UR38][R8.64+0x1], R27 ;  /* 0x0000011b08009986 */ /* 0x0001e4000c101126 */
.L_x_37:
[----:B------:R-:W-:Y:S05]  /*2600*/  BSYNC B0 ;  /* 0x0000000000007941 */ /* 0x000fea0003800000 */
.L_x_29:
[----:B------:R-:W-:Y:S01]  /*2610*/  IADD3 R16, P0, R16, UR36, RZ ;  /* 0x0000002410107c10 */ /* 0x000fe2000ff1e0ff */
[----:B------:R-:W-:Y:S01]  /*2620*/  ULDC.64 UR4, c[0x0][0x650] ;  /* 0x0001940000047ab9 */ /* 0x000fe20000000a00 */
[----:B012---:R-:W-:Y:S01]  /*2630*/  PRMT R2, RZ, 0x7610, R2 ;  /* 0x00007610ff027816 */ /* 0x007fe20000000002 */
[----:B------:R-:W-:Y:S01]  /*2640*/  IMAD.MOV.U32 R39, RZ, RZ, -0x1 ;  /* 0xffffffffff277424 */ /* 0x000fe200078e00ff */
[----:B------:R-:W-:Y:S01]  /*2650*/  IADD3.X R17, R17, UR42, RZ, P0, !PT ;  /* 0x0000002a11117c10 */ /* 0x000fe200087fe4ff */
[----:B------:R-:W-:Y:S01]  /*2660*/  IMAD.MOV.U32 R41, RZ, RZ, -0x1 ;  /* 0xffffffffff297424 */ /* 0x000fe200078e00ff */
[----:B------:R-:W-:-:S04]  /*2670*/  ISETP.GE.U32.AND P0, PT, R16, UR4, PT ;  /* 0x0000000410007c0c */ /* 0x000fc8000bf06070 */
[----:B------:R-:W-:-:S13]  /*2680*/  ISETP.GE.U32.AND.EX P0, PT, R17, UR5, PT, P0 ;  /* 0x0000000511007c0c */ /* 0x000fda000bf06100 */
[----:B------:R-:W-:Y:S05]  /*2690*/  @P0 BRA `(.L_x_38) ;  /* 0x0000000400580947 */ /* 0x000fea0003800000 */
[----:B------:R-:W0:Y:S01]  /*26a0*/  LDC.64 R8, c[0x0][0x628] ;  /* 0x00018a00ff087b82 */ /* 0x000e220000000a00 */
[----:B------:R-:W1:Y:S01]  /*26b0*/  S2R R10, SR_CTAID.X ;  /* 0x00000000000a7919 */ /* 0x000e620000002500 */
[----:B------:R-:W-:Y:S02]  /*26c0*/  IMAD.MOV.U32 R6, RZ, RZ, R16 ;  /* 0x000000ffff067224 */ /* 0x000fe400078e0010 */
[----:B------:R-:W-:Y:S01]  /*26d0*/  IMAD.MOV.U32 R7, RZ, RZ, R17 ;  /* 0x000000ffff077224 */ /* 0x000fe200078e0011 */
[----:B------:R-:W2:Y:S03]  /*26e0*/  S2R R14, SR_CTAID.Y ;  /* 0x00000000000e7919 */ /* 0x000ea60000002600 */
[----:B------:R-:W3:Y:S08]  /*26f0*/  LDC R0, c[0x0][0x630] ;  /* 0x00018c00ff007b82 */ /* 0x000ef00000000800 */
[----:B------:R-:W4:Y:S01]  /*2700*/  LDC.64 R12, c[0x0][0x620] ;  /* 0x00018800ff0c7b82 */ /* 0x000f220000000a00 */
[----:B0-----:R-:W-:-:S04]  /*2710*/  ISETP.NE.U32.AND P0, PT, R8, RZ, PT ;  /* 0x000000ff0800720c */ /* 0x001fc80003f05070 */
[----:B------:R-:W-:-:S13]  /*2720*/  ISETP.NE.AND.EX P0, PT, R9, RZ, PT, P0 ;  /* 0x000000ff0900720c */ /* 0x000fda0003f05300 */
[----:B-1234-:R-:W-:Y:S05]  /*2730*/  @!P0 BRA `(.L_x_39) ;  /* 0x0000000000288947 */ /* 0x01efea0003800000 */
        /* <DEDUP_REMOVED lines=10> */
.L_x_39:
[-CC-:B------:R-:W-:Y:S01]  /*27e0*/  SHF.R.U64 R41, R6, R0.reuse, R7.reuse ;  /* 0x0000000006297219 */ /* 0x180fe20000001207 */
[----:B------:R-:W0:Y:S01]  /*27f0*/  LDC.64 R26, c[0x0][0x640] ;  /* 0x00019000ff1a7b82 */ /* 0x000e220000000a00 */
[----:B------:R-:W-:Y:S01]  /*2800*/  SHF.R.U32.HI R0, RZ, R0, R7 ;  /* 0x00000000ff007219 */ /* 0x000fe20000011607 */
[----:B------:R-:W-:Y:S01]  /*2810*/  ULDC UR4, c[0x0][0x150] ;  /* 0x0000540000047ab9 */ /* 0x000fe20000000800 */
[----:B------:R-:W-:Y:S02]  /*2820*/  IADD3 R5, P0, RZ, -R41, RZ ;  /* 0x80000029ff057210 */ /* 0x000fe40007f1e0ff */
[----:B------:R-:W-:-:S03]  /*2830*/  I2FP.F32.U32 R6, R10 ;  /* 0x0000000a00067245 */ /* 0x000fc60000201000 */
[----:B------:R-:W1:Y:S01]  /*2840*/  LDC R4, c[0x0][0x618] ;  /* 0x00018600ff047b82 */ /* 0x000e620000000800 */
[----:B------:R-:W-:Y:S02]  /*2850*/  IMAD.X R7, RZ, RZ, ~R0, P0 ;  /* 0x000000ffff077224 */ /* 0x000fe400000e0e00 */
[----:B------:R-:W-:Y:S01]  /*2860*/  FMUL R6, R6, UR4 ;  /* 0x0000000406067c20 */ /* 0x000fe20008400000 */
[----:B------:R-:W-:Y:S01]  /*2870*/  IMAD.WIDE.U32 R2, R5, R12, R16 ;  /* 0x0000000c05027225 */ /* 0x000fe200078e0010 */
[----:B------:R-:W-:-:S03]  /*2880*/  ULDC UR4, c[0x0][0x154] ;  /* 0x0000550000047ab9 */ /* 0x000fc60000000800 */
[----:B------:R-:W-:Y:S01]  /*2890*/  IMAD R0, R7, R12, RZ ;  /* 0x0000000c07007224 */ /* 0x000fe200078e02ff */
[----:B------:R-:W2:Y:S01]  /*28a0*/  LDC R20, c[0x0][0x608] ;  /* 0x00018200ff147b82 */ /* 0x000ea20000000800 */
[----:B------:R-:W3:Y:S02]  /*28b0*/  F2I.U32.TRUNC.NTZ R6, R6 ;  /* 0x0000000600067305 */ /* 0x000ee4000020f000 */
[----:B------:R-:W-:Y:S01]  /*28c0*/  IMAD R5, R5, R13, R0 ;  /* 0x0000000d05057224 */ /* 0x000fe200078e0200 */
[----:B------:R-:W-:-:S03]  /*28d0*/  I2FP.F32.U32 R0, R14 ;  /* 0x0000000e00007245 */ /* 0x000fc60000201000 */
[----:B------:R-:W-:Y:S01]  /*28e0*/  IMAD.IADD R3, R3, 0x1, R5 ;  /* 0x0000000103037824 */ /* 0x000fe200078e0205 */
[----:B------:R-:W4:Y:S01]  /*28f0*/  LDC R24, c[0x0][0x658] ;  /* 0x00019600ff187b82 */ /* 0x000f220000000800 */
[----:B0-----:R-:W-:Y:S01]  /*2900*/  ISETP.NE.U32.AND P0, PT, R26, RZ, PT ;  /* 0x000000ff1a00720c */ /* 0x001fe20003f05070 */
[----:B------:R-:W-:-:S03]  /*2910*/  IMAD.MOV.U32 R5, RZ, RZ, 0x1 ;  /* 0x00000001ff057424 */ /* 0x000fc600078e00ff */
[----:B------:R-:W-:-:S03]  /*2920*/  ISETP.NE.AND.EX P0, PT, R27, RZ, PT, P0 ;  /* 0x000000ff1b00720c */ /* 0x000fc60003f05300 */
[----:B------:R-:W0:Y:S01]  /*2930*/  LDC R7, c[0x0][0x144] ;  /* 0x00005100ff077b82 */ /* 0x000e220000000800 */
[-CC-:B-1----:R-:W-:Y:S01]  /*2940*/  SHF.R.U64 R8, R2, R4.reuse, R3.reuse ;  /* 0x0000000402087219 */ /* 0x182fe20000001203 */
[----:B---3--:R-:W-:Y:S01]  /*2950*/  IMAD.MOV R6, RZ, RZ, -R6 ;  /* 0x000000ffff067224 */ /* 0x008fe200078e0a06 */
[----:B------:R-:W-:Y:S01]  /*2960*/  SHF.R.U32.HI R3, RZ, R4, R3 ;  /* 0x00000004ff037219 */ /* 0x000fe20000011603 */
[----:B------:R-:W-:-:S04]  /*2970*/  FMUL R4, R0, UR4 ;  /* 0x0000000400047c20 */ /* 0x000fc80008400000 */
[----:B------:R-:W1:Y:S01]  /*2980*/  LDC R13, c[0x0][0x148] ;  /* 0x00005200ff0d7b82 */ /* 0x000e620000000800 */
[----:B------:R3:W0:Y:S01]  /*2990*/  F2I.U32.TRUNC.NTZ R12, R4 ;  /* 0x00000004000c7305 */ /* 0x000622000020f000 */
[-CC-:B--2---:R-:W-:Y:S02]  /*29a0*/  SHF.R.U64 R0, R8, R20.reuse, R3.reuse ;  /* 0x0000001408007219 */ /* 0x184fe40000001203 */
[----:B------:R-:W-:-:S04]  /*29b0*/  SHF.R.U32.HI R3, RZ, R20, R3 ;  /* 0x00000014ff037219 */ /* 0x000fc80000011603 */
[----:B------:R-:W2:Y:S01]  /*29c0*/  LDC R15, c[0x0][0x600] ;  /* 0x00018000ff0f7b82 */ /* 0x000ea20000000800 */
[-CC-:B----4-:R-:W-:Y:S02]  /*29d0*/  SHF.R.U64 R11, R0, R24.reuse, R3.reuse ;  /* 0x00000018000b7219 */ /* 0x190fe40000001203 */
[-C--:B------:R-:W-:Y:S02]  /*29e0*/  SHF.R.U32.HI R3, RZ, R24.reuse, R3 ;  /* 0x00000018ff037219 */ /* 0x080fe40000011603 */
[----:B------:R-:W-:Y:S01]  /*29f0*/  SHF.L.U32 R24, R5, R24, RZ ;  /* 0x0000001805187219 */ /* 0x000fe200000006ff */
[----:B------:R-:W-:Y:S02]  /*2a00*/  IMAD.MOV.U32 R2, RZ, RZ, R11 ;  /* 0x000000ffff027224 */ /* 0x000fe400078e000b */
[----:B------:R-:W4:Y:S01]  /*2a10*/  LDC R25, c[0x0][0x648] ;  /* 0x00019200ff197b82 */ /* 0x000f220000000800 */
[----:B0-----:R-:W-:-:S07]  /*2a20*/  IMAD R21, R7, R6, R10 ;  /* 0x0000000607157224 */ /* 0x001fce00078e020a */
[----:B------:R-:W0:Y:S08]  /*2a30*/  LDC R36, c[0x0][0x638] ;  /* 0x00018e00ff247b82 */ /* 0x000e300000000800 */
[----:B------:R-:W0:Y:S01]  /*2a40*/  LDC R37, c[0x0][0x610] ;  /* 0x00018400ff257b82 */ /* 0x000e220000000800 */
[----:B-123--:R-:W-:Y:S05]  /*2a50*/  @!P0 BRA `(.L_x_40) ;  /* 0x0000000000288947 */ /* 0x00efea0003800000 */
[----:B------:R-:W1:Y:S02]  /*2a60*/  LDC R2, c[0x0][0x64c] ;  /* 0x00019300ff027b82 */ /* 0x000e640000000800 */
[----:B-1----:R-:W-:-:S05]  /*2a70*/  IADD3 R7, P0, R11, R2, RZ ;  /* 0x000000020b077210 */ /* 0x002fca0007f1e0ff */
        /* <DEDUP_REMOVED lines=8> */
.L_x_40:
[----:B------:R-:W-:Y:S01]  /*2b00*/  ISETP.NE.AND P0, PT, R19, 0x1, PT ;  /* 0x000000011300780c */ /* 0x000fe20003f05270 */
[----:B------:R-:W-:Y:S01]  /*2b10*/  VIADD R5, R15, 0xffffffff ;  /* 0xffffffff0f057836 */ /* 0x000fe20000000000 */
[----:B----4-:R-:W-:Y:S01]  /*2b20*/  SHF.R.U64 R3, R2, R25, R3 ;  /* 0x0000001902037219 */ /* 0x010fe20000001203 */
[----:B------:R-:W-:Y:S01]  /*2b30*/  IMAD.MOV R12, RZ, RZ, -R12 ;  /* 0x000000ffff0c7224 */ /* 0x000fe200078e0a0c */
[----:B------:R-:W-:Y:S01]  /*2b40*/  LOP3.LUT R0, R0, R33, RZ, 0xc0, !PT ;  /* 0x0000002100007212 */ /* 0x000fe200078ec0ff */
[----:B------:R-:W-:Y:S02]  /*2b50*/  IMAD.MOV.U32 R4, RZ, RZ, 0x1 ;  /* 0x00000001ff047424 */ /* 0x000fe400078e00ff */
[----:B------:R-:W-:Y:S02]  /*2b60*/  IMAD.MOV R2, RZ, RZ, -R3 ;  /* 0x000000ffff027224 */ /* 0x000fe400078e0a03 */
[----:B------:R-:W-:Y:S01]  /*2b70*/  IMAD R0, R24, R3, R0 ;  /* 0x0000000318007224 */ /* 0x000fe200078e0200 */
[----:B------:R-:W-:Y:S01]  /*2b80*/  LOP3.LUT R3, R8, R5, RZ, 0xc0, !PT ;  /* 0x0000000508037212 */ /* 0x000fe200078ec0ff */
[----:B0-----:R-:W-:-:S02]  /*2b90*/  IMAD R2, R2, R36, R11 ;  /* 0x0000002402027224 */ /* 0x001fc400078e020b */
[----:B------:R-:W-:Y:S02]  /*2ba0*/  @P0 IMAD R21, R13, R12, R14 ;  /* 0x0000000c0d150224 */ /* 0x000fe400078e020e */
[----:B------:R-:W-:Y:S01]  /*2bb0*/  IMAD R3, R2, R15, R3 ;  /* 0x0000000f02037224 */ /* 0x000fe200078e0203 */
[----:B------:R-:W-:Y:S01]  /*2bc0*/  PRMT R2, R4, 0x7610, R2 ;  /* 0x0000761004027816 */ /* 0x000fe20000000002 */
[----:B------:R-:W-:-:S05]  /*2bd0*/  IMAD R0, R0, R37, R21 ;  /* 0x0000002500007224 */ /* 0x000fca00078e0215 */
[----:B------:R-:W-:Y:S02]  /*2be0*/  SEL R39, R3, R0, !P0 ;  /* 0x0000000003277207 */ /* 0x000fe40004000000 */
[----:B------:R-:W-:-:S07]  /*2bf0*/  SEL R0, R0, R3, !P0 ;  /* 0x0000000300007207 */ /* 0x000fce0004000000 */
.L_x_38:
[----:B------:R-:W-:Y:S01]  /*2c00*/  LOP3.LUT P0, RZ, R2, 0xff, RZ, 0xc0, !PT ;  /* 0x000000ff02ff7812 */ /* 0x000fe2000780c0ff */
[----:B------:R-:W-:-:S12]  /*2c10*/  IMAD.MOV.U32 R37, RZ, RZ, R0 ;  /* 0x000000ffff257224 */ /* 0x000fd800078e0000 */
[----:B------:R-:W-:Y:S05]  /*2c20*/  @P0 BRA `(.L_x_41) ;  /* 0xffffffe4009c0947 */ /* 0x000fea000383ffff */
[----:B------:R-:W-:Y:S05]  /*2c30*/  EXIT ;  /* 0x000000000000794d */ /* 0x000fea0003800000 */
.L_x_4:
        /* <DEDUP_REMOVED lines=26> */
.L_x_43:
        /* <DEDUP_REMOVED lines=14> */
[----:B------:R-:W-:Y:S02]  /*2ec0*/  IMAD R5, R7, R23, R10 ;  /* 0x0000001707057224 */ /* 0x000fe400078e020a */
[----:B------:R-:W-:Y:S02]  /*2ed0*/  IMAD.MOV.U32 R10, RZ, RZ, 0x1 ;  /* 0x00000001ff0a7424 */ /* 0x000fe400078e00ff */
[----:B------:R-:W-:Y:S01]  /*2ee0*/  IMAD.IADD R5, R9, 0x1, R5 ;  /* 0x0000000109057824 */ /* 0x000fe200078e0205 */
[----:B------:R-:W4:Y:S04]  /*2ef0*/  LDC R20, c[0x0][0x608] ;  /* 0x00018200ff147b82 */ /* 0x000f280000000800 */
[----:B0-----:R-:W-:-:S02]  /*2f00*/  SHF.R.U64 R12, R8, R24, R5 ;  /* 0x00000018080c7219 */ /* 0x001fc40000001205 */
        /* <DEDUP_REMOVED lines=8> */
[----:B--2---:R-:W-:Y:S01]  /*2f90*/  IMAD R24, R13, R7, R4 ;  /* 0x000000070d187224 */ /* 0x004fe200078e0204 */
[----:B------:R2:W3:Y:S06]  /*2fa0*/  F2I.U32.TRUNC.NTZ R21, R8 ;  /* 0x0000000800157305 */ /* 0x0004ec000020f000 */
[----:B------:R-:W1:Y:S01]  /*2fb0*/  LDC R22, c[0x0][0x600] ;  /* 0x00018000ff167b82 */ /* 0x000e620000000800 */
[-CC-:B----4-:R-:W-:Y:S02]  /*2fc0*/  SHF.R.U64 R15, R12, R20.reuse, R5.reuse ;  /* 0x000000140c0f7219 */ /* 0x190fe40000001205 */
[----:B------:R-:W-:Y:S01]  /*2fd0*/  SHF.R.U32.HI R4, RZ, R20, R5 ;  /* 0x00000014ff047219 */ /* 0x000fe20000011605 */
[----:B------:R-:W-:-:S04]  /*2fe0*/  IMAD.MOV.U32 R20, RZ, RZ, -0x1 ;  /* 0xffffffffff147424 */ /* 0x000fc800078e00ff */
[----:B------:R-:W4:Y:S01]  /*2ff0*/  LDC R28, c[0x0][0x648] ;  /* 0x00019200ff1c7b82 */ /* 0x000f220000000800 */
[-C--:B0-----:R-:W-:Y:S02]  /*3000*/  SHF.L.U32 R7, R20, R25.reuse, RZ ;  /* 0x0000001914077219 */ /* 0x081fe400000006ff */
[-CC-:B------:R-:W-:Y:S02]  /*3010*/  SHF.R.U64 R20, R15, R25.reuse, R4.reuse ;  /* 0x000000190f147219 */ /* 0x180fe40000001204 */
[-C--:B------:R-:W-:Y:S02]  /*3020*/  SHF.R.U32.HI R5, RZ, R25.reuse, R4 ;  /* 0x00000019ff057219 */ /* 0x080fe40000011604 */
[----:B------:R-:W-:Y:S01]  /*3030*/  SHF.L.U32 R25, R10, R25, RZ ;  /* 0x000000190a197219 */ /* 0x000fe200000006ff */
[----:B------:R-:W0:Y:S01]  /*3040*/  LDC R29, c[0x0][0x638] ;  /* 0x00018e00ff1d7b82 */ /* 0x000e220000000800 */
[----:B------:R-:W-:Y:S01]  /*3050*/  LOP3.LUT R30, RZ, R7, RZ, 0x33, !PT ;  /* 0x00000007ff1e7212 */ /* 0x000fe200078e33ff */
[----:B------:R-:W-:-:S06]  /*3060*/  IMAD.MOV.U32 R4, RZ, RZ, R20 ;  /* 0x000000ffff047224 */ /* 0x000fcc00078e0014 */
[----:B------:R-:W0:Y:S01]  /*3070*/  LDC R31, c[0x0][0x610] ;  /* 0x00018400ff1f7b82 */ /* 0x000e220000000800 */
[----:B--23--:R-:W-:Y:S05]  /*3080*/  @!P0 BRA `(.L_x_44) ;  /* 0x0000000000288947 */ /* 0x00cfea0003800000 */
[----:B------:R-:W2:Y:S02]  /*3090*/  LDC R7, c[0x0][0x64c] ;  /* 0x00019300ff077b82 */ /* 0x000ea40000000800 */
[----:B--2---:R-:W-:-:S05]  /*30a0*/  IADD3 R7, P0, R20, R7, RZ ;  /* 0x0000000714077210 */ /* 0x004fca0007f1e0ff */
        /* <DEDUP_REMOVED lines=8> */
.L_x_44:
[----:B------:R-:W-:Y:S01]  /*3130*/  ISETP.NE.AND P0, PT, R19, 0x1, PT ;  /* 0x000000011300780c */ /* 0x000fe20003f05270 */
[----:B-1----:R-:W-:Y:S01]  /*3140*/  VIADD R9, R22, 0xffffffff ;  /* 0xffffffff16097836 */ /* 0x002fe20000000000 */
        /* <DEDUP_REMOVED lines=9> */
[----:B------:R-:W-:Y:S02]  /*31e0*/  IMAD R4, R4, R22, R5 ;  /* 0x0000001604047224 */ /* 0x000fe400078e0205 */
[----:B------:R-:W-:Y:S02]  /*31f0*/  IMAD R13, R13, R31, R24 ;  /* 0x0000001f0d0d7224 */ /* 0x000fe400078e0218 */
[----:B------:R-:W-:-:S03]  /*3200*/  IMAD.MOV.U32 R7, RZ, RZ, R14 ;  /* 0x000000ffff077224 */ /* 0x000fc600078e000e */
[----:B------:R-:W-:Y:S02]  /*3210*/  SEL R20, R4, R13, !P0 ;  /* 0x0000000d04147207 */ /* 0x000fe40004000000 */
[----:B------:R-:W-:-:S07]  /*3220*/  SEL R13, R13, R4, !P0 ;  /* 0x000000040d0d7207 */ /* 0x000fce0004000000 */
.L_x_42:
[----:B------:R-:W-:-:S08]  /*3230*/  NOP ;  /* 0x0000000000007918 */ /* 0x000fd00000000000 */
[----:B------:R-:W0:-:S00]  /*3240*/  USETMAXREG.DEALLOC.CTAPOOL 0x28 ;  /* 0x00000028000079c8 */ /* 0x000e0000080e0500 */
[----:B0-----:R-:W-:-:S13]  /*3250*/  ISETP.NE.AND P0, PT, R0, RZ, PT ;  /* 0x000000ff0000720c */ /* 0x001fda0003f05270 */
[----:B------:R-:W-:Y:S05]  /*3260*/  @P0 EXIT ;  /* 0x000000000000094d */ /* 0x000fea0003800000 */
[----:B------:R-:W-:Y:S01]  /*3270*/  LOP3.LUT P0, RZ, R8, 0xff, RZ, 0xc0, !PT ;  /* 0x000000ff08ff7812 */ /* 0x000fe2000780c0ff */
[----:B------:R-:W-:Y:S02]  /*3280*/  IMAD.MOV.U32 R0, RZ, RZ, 0x1 ;  /* 0x00000001ff007424 */ /* 0x000fe400078e00ff */
[----:B------:R-:W-:-:S10]  /*3290*/  IMAD.MOV.U32 R11, RZ, RZ, RZ ;  /* 0x000000ffff0b7224 */ /* 0x000fd400078e00ff */
[----:B------:R-:W-:Y:S05]  /*32a0*/  @!P0 BRA `(.L_x_45) ;  /* 0x0000000c00248947 */ /* 0x000fea0003800000 */
[----:B------:R-:W0:Y:S01]  /*32b0*/  LDC R0, c[0x0][0x28c] ;  /* 0x0000a300ff007b82 */ /* 0x000e220000000800 */
[----:B------:R-:W-:Y:S01]  /*32c0*/  LOP3.LUT P0, RZ, R2, 0x1f, RZ, 0xc0, !PT ;  /* 0x0000001f02ff7812 */ /* 0x000fe2000780c0ff */
[----:B------:R-:W-:Y:S01]  /*32d0*/  ULDC UR5, c[0x0][0x658] ;  /* 0x0001960000057ab9 */ /* 0x000fe20000000800 */
[----:B------:R-:W-:Y:S01]  /*32e0*/  UMOV UR6, 0xffffffff ;  /* 0xffffffff00067882 */ /* 0x000fe20000000000 */
[----:B------:R-:W-:Y:S01]  /*32f0*/  BSSY B0, `(.L_x_45) ;  /* 0x00000c4000007945 */ /* 0x000fe20003800000 */
[----:B------:R-:W-:Y:S01]  /*3300*/  USHF.L.U32 UR6, UR6, UR5, URZ ;  /* 0x0000000506067299 */ /* 0x000fe2000800063f */
[C---:B------:R-:W-:Y:S01]  /*3310*/  ISETP.NE.AND P2, PT, R3.reuse, RZ, PT ;  /* 0x000000ff0300720c */ /* 0x040fe20003f45270 */
[----:B------:R-:W-:Y:S01]  /*3320*/  IMAD.MOV.U32 R12, RZ, RZ, 0x1 ;  /* 0x00000001ff0c7424 */ /* 0x000fe200078e00ff */
[----:B------:R-:W-:Y:S01]  /*3330*/  ISETP.NE.OR P0, PT, R3, RZ, !P0 ;  /* 0x000000ff0300720c */ /* 0x000fe20004705670 */
[----:B------:R-:W-:Y:S01]  /*3340*/  IMAD.MOV.U32 R11, RZ, RZ, RZ ;  /* 0x000000ffff0b7224 */ /* 0x000fe200078e00ff */
[----:B------:R-:W-:Y:S01]  /*3350*/  LOP3.LUT R10, R18, 0x2, RZ, 0xfc, !PT ;  /* 0x00000002120a7812 */ /* 0x000fe200078efcff */
[----:B------:R-:W-:Y:S01]  /*3360*/  ULDC UR4, c[0x0][0x600] ;  /* 0x0001800000047ab9 */ /* 0x000fe20000000800 */
[----:B------:R-:W-:Y:S01]  /*3370*/  UMOV UR7, 0x1 ;  /* 0x0000000100077882 */ /* 0x000fe20000000000 */
[----:B------:R-:W-:-:S02]  /*3380*/  UIADD3 UR15, UR4, -0x1, URZ ;  /* 0xffffffff040f7890 */ /* 0x000fc4000fffe03f */
[----:B------:R-:W-:Y:S02]  /*3390*/  USHF.L.U32 UR17, UR7, UR5, URZ ;  /* 0x0000000507117299 */ /* 0x000fe4000800063f */
[----:B------:R-:W-:Y:S01]  /*33a0*/  ULOP3.LUT UR16, URZ, UR6, URZ, 0x33, !UPT ;  /* 0x000000063f107292 */ /* 0x000fe2000f8e333f */
[----:B------:R-:W-:Y:S01]  /*33b0*/  ULDC.64 UR20, c[0x0][0x198] ;  /* 0x0000660000147ab9 */ /* 0x000fe20000000a00 */
[----:B0-----:R-:W-:-:S05]  /*33c0*/  VIADD R0, R0, 0x7f ;  /* 0x0000007f00007836 */ /* 0x001fca0000000000 */
[----:B------:R-:W-:-:S04]  /*33d0*/  SHF.R.S32.HI R5, RZ, 0x1f, R0 ;  /* 0x0000001fff057819 */ /* 0x000fc80000011400 */
[----:B------:R-:W-:Y:S01]  /*33e0*/  LEA.HI R5, R5, R0, RZ, 0x7 ;  /* 0x0000000005057211 */ /* 0x000fe200078f38ff */
[----:B------:R-:W-:-:S03]  /*33f0*/  IMAD.MOV.U32 R0, RZ, RZ, 0x1 ;  /* 0x00000001ff007424 */ /* 0x000fc600078e00ff */
[----:B------:R-:W-:-:S05]  /*3400*/  SHF.R.S32.HI R8, RZ, 0x7, R5 ;  /* 0x00000007ff087819 */ /* 0x000fca0000011405 */
[----:B------:R-:W-:-:S07]  /*3410*/  VIADD R9, R8, 0x1 ;  /* 0x0000000108097836 */ /* 0x000fce0000000000 */
.L_x_57:
[----:B------:R-:W-:-:S03]  /*3420*/  UMOV UR4, 0xffffffff ;  /* 0xffffffff00047882 */ /* 0x000fc60000000000 */
[----:B------:R-:W-:Y:S05]  /*3430*/  BRA.DIV UR4, `(.L_x_46) ;  /* 0x0000001204ec7947 */ /* 0x000fea000b800000 */
[----:B------:R-:W-:-:S13]  /*3440*/  ELECT P6, URZ, PT ;  /* 0x00000000003f782f */ /* 0x000fda00038c0000 */
.L_x_77:
[----:B------:R-:W0:Y:S01]  /*3450*/  LDC R2, c[0x0][0x28c] ;  /* 0x0000a300ff027b82 */ /* 0x000e220000000800 */
[----:B------:R-:W-:Y:S01]  /*3460*/  BSSY B1, `(.L_x_47) ;  /* 0x0000037000017945 */ /* 0x000fe20003800000 */
[----:B0-----:R-:W-:-:S13]  /*3470*/  ISETP.LT.OR P6, PT, R2, 0x1, !P6 ;  /* 0x000000010200780c */ /* 0x001fda00077c1670 */
[----:B------:R-:W-:Y:S05]  /*3480*/  @P6 BRA `(.L_x_48) ;  /* 0x0000000000d06947 */ /* 0x000fea0003800000 */
[----:B------:R-:W-:Y:S02]  /*3490*/  IMAD.SHL.U32 R20, R20, 0x8, RZ ;  /* 0x0000000814147824 */ /* 0x000fe400078e00ff */
[----:B------:R-:W-:Y:S02]  /*34a0*/  IMAD.SHL.U32 R13, R13, 0x80, RZ ;  /* 0x000000800d0d7824 */ /* 0x000fe400078e00ff */
[----:B------:R-:W-:Y:S02]  /*34b0*/  IMAD.MOV.U32 R21, RZ, RZ, RZ ;  /* 0x000000ffff157224 */ /* 0x000fe400078e00ff */
[----:B------:R-:W-:Y:S02]  /*34c0*/  IMAD.MOV.U32 R2, RZ, RZ, R9 ;  /* 0x000000ffff027224 */ /* 0x000fe400078e0009 */
[----:B------:R-:W-:Y:S02]  /*34d0*/  IMAD.MOV.U32 R3, RZ, RZ, R0 ;  /* 0x000000ffff037224 */ /* 0x000fe400078e0000 */
[----:B------:R-:W-:-:S07]  /*34e0*/  IMAD.MOV.U32 R4, RZ, RZ, R11 ;  /* 0x000000ffff047224 */ /* 0x000fce00078e000b */
.L_x_52:
[----:B------:R-:W0:Y:S01]  /*34f0*/  S2R R6, SR_CgaCtaId ;  /* 0x0000000000067919 */ /* 0x000e220000008800 */
[----:B------:R-:W-:-:S04]  /*3500*/  MOV R5, 0x400 ;  /* 0x0000040000057802 */ /* 0x000fc80000000f00 */
[----:B0-----:R-:W-:Y:S02]  /*3510*/  LEA R15, R6, R5, 0x18 ;  /* 0x00000005060f7211 */ /* 0x001fe400078ec0ff */
[----:B------:R-:W-:Y:S01]  /*3520*/  SHF.L.U32 R5, R3, 0x1f, RZ ;  /* 0x0000001f03057819 */ /* 0x000fe200000006ff */
[----:B------:R-:W0:Y:S02]  /*3530*/  @!P2 LDC R6, c[0x0][0x500] ;  /* 0x00014000ff06ab82 */ /* 0x000e240000000800 */
[----:B------:R-:W-:-:S04]  /*3540*/  IMAD R14, R4, 0x8, R15 ;  /* 0x00000008040e7824 */ /* 0x000fc800078e020f */
[----:B------:R-:W1:Y:S02]  /*3550*/  SYNCS.PHASECHK.TRANS64.TRYWAIT P1, [R14+URZ+0x68], R5 ;  /* 0x000068050e0075a7 */ /* 0x000e64000802017f */
[----:B-1----:R-:W-:Y:S05]  /*3560*/  @!P1 BRA `(.L_x_49) ;  /* 0x0000001000c09947 */ /* 0x002fea0003800000 */
.L_x_78:
[----:B-1----:R-:W-:Y:S01]  /*3570*/  PRMT R5, R10, 0x9910, RZ ;  /* 0x000099100a057816 */ /* 0x002fe200000000ff */
[----:B0-----:R0:W-:Y:S03]  /*3580*/  @!P2 SYNCS.ARRIVE.TRANS64 RZ, [R14+URZ], R6 ;  /* 0x000000060effa9a7 */ /* 0x0011e6000800003f */
[----:B------:R-:W-:-:S13]  /*3590*/  ISETP.NE.AND P1, PT, R5, 0x2, PT ;  /* 0x000000020500780c */ /* 0x000fda0003f25270 */
[----:B0-----:R-:W-:Y:S05]  /*35a0*/  @P1 BRA `(.L_x_50) ;  /* 0x0000000000041947 */ /* 0x001fea0003800000 */
[----:B------:R-:W-:Y:S01]  /*35b0*/  BPT.TRAP 0x1 ;  /* 0x000000040000795c */ /* 0x000fe20000300000 */
.L_x_50:
[----:B------:R-:W-:Y:S05]  /*35c0*/  @P0 BRA `(.L_x_51) ;  /* 0x0000000000040947 */ /* 0x000fea0003800000 */
[----:B------:R-:W-:Y:S01]  /*35d0*/  BPT.TRAP 0x1 ;  /* 0x000000040000795c */ /* 0x000fe20000300000 */
.L_x_51:
[--C-:B------:R-:W-:Y:S01]  /*35e0*/  IMAD R5, R4, 0x4000, R15.reuse ;  /* 0x0000400004057824 */ /* 0x100fe200078e020f */
[----:B------:R-:W-:Y:S01]  /*35f0*/  R2UR UR9, R14 ;  /* 0x000000000e0972ca */ /* 0x000fe200000e0000 */
[----:B------:R-:W-:Y:S01]  /*3600*/  IMAD R15, R4, 0x400, R15 ;  /* 0x00000400040f7824 */ /* 0x000fe200078e020f */
[----:B------:R-:W-:Y:S01]  /*3610*/  UIADD3 UR4, UP0, UR20, 0xf0, URZ ;  /* 0x000000f014047890 */ /* 0x000fe2000ff1e03f */
[----:B------:R-:W-:Y:S01]  /*3620*/  VIADD R2, R2, 0xffffffff ;  /* 0xffffffff02027836 */ /* 0x000fe20000000000 */
[----:B------:R-:W-:Y:S01]  /*3630*/  R2UR UR5, R5 ;  /* 0x00000000050572ca */ /* 0x000fe200000e0000 */
[----:B------:R-:W-:Y:S01]  /*3640*/  UIADD3 UR22, UP1, UR20, 0x1f0, URZ ;  /* 0x000001f014167890 */ /* 0x000fe2000ff3e03f */
[----:B------:R-:W-:Y:S01]  /*3650*/  R2UR UR8, R15 ;  /* 0x000000000f0872ca */ /* 0x000fe200000e0000 */
[----:B------:R-:W-:Y:S01]  /*3660*/  VIADD R4, R4, 0x1 ;  /* 0x0000000104047836 */ /* 0x000fe20000000000 */
[----:B------:R-:W-:Y:S01]  /*3670*/  R2UR UR11, R13 ;  /* 0x000000000d0b72ca */ /* 0x000fe200000e0000 */
[----:B------:R-:W-:Y:S01]  /*3680*/  UIADD3.X UR23, URZ, UR21, URZ, UP1, !UPT ;  /* 0x000000153f177290 */ /* 0x000fe20008ffe43f */
[----:B------:R-:W-:Y:S01]  /*3690*/  R2UR UR10, R21 ;  /* 0x00000000150a72ca */ /* 0x000fe200000e0000 */
[----:B------:R-:W-:Y:S01]  /*36a0*/  UMOV UR6, 0x0 ;  /* 0x0000000000067882 */ /* 0x000fe20000000000 */
[----:B------:R-:W-:Y:S01]  /*36b0*/  R2UR UR12, R7 ;  /* 0x00000000070c72ca */ /* 0x000fe200000e0000 */
[----:B------:R-:W-:Y:S01]  /*36c0*/  UMOV UR7, 0x10000000 ;  /* 0x1000000000077882 */ /* 0x000fe20000000000 */
[----:B------:R-:W-:Y:S01]  /*36d0*/  R2UR UR18, R20 ;  /* 0x00000000141272ca */ /* 0x000fe200000e0000 */
[----:B------:R-:W-:Y:S01]  /*36e0*/  VIADD R21, R21, 0x80 ;  /* 0x0000008015157836 */ /* 0x000fe20000000000 */
[----:B------:R-:W-:Y:S01]  /*36f0*/  ISETP.GT.AND P3, PT, R2, 0x1, PT ;  /* 0x000000010200780c */ /* 0x000fe20003f64270 */
[----:B------:R-:W-:Y:S01]  /*3700*/  UIADD3 UR13, UR5, 0x180, URZ ;  /* 0x00000180050d7890 */ /* 0x000fe2000fffe03f */
[----:B------:R-:W-:Y:S01]  /*3710*/  ISETP.NE.AND P1, PT, R4, 0xd, PT ;  /* 0x0000000d0400780c */ /* 0x000fe20003f25270 */
[----:B------:R-:W-:-:S02]  /*3720*/  UIADD3.X UR5, URZ, UR21, URZ, UP0, !UPT ;  /* 0x000000153f057290 */ /* 0x000fc400087fe43f */
[----:B------:R-:W-:Y:S01]  /*3730*/  UIADD3 UR14, UR8, 0x34180, URZ ;  /* 0x00034180080e7890 */ /* 0x000fe2000fffe03f */
[----:B------:R-:W-:Y:S02]  /*3740*/  SEL R6, RZ, 0x1, P1 ;  /* 0x00000001ff067807 */ /* 0x000fe40000800000 */
[----:B------:R-:W-:Y:S01]  /*3750*/  UMOV UR8, UR13 ;  /* 0x0000000d00087c82 */ /* 0x000fe20008000000 */
[----:B------:R-:W-:Y:S02]  /*3760*/  SEL R4, R4, RZ, P1 ;  /* 0x000000ff04047207 */ /* 0x000fe40000800000 */
[----:B------:R-:W-:Y:S01]  /*3770*/  LOP3.LUT R3, R3, R6, RZ, 0x3c, !PT ;  /* 0x0000000603037212 */ /* 0x000fe200078e3cff */
[----:B------:R0:W-:Y:S02]  /*3780*/  UTMALDG.3D [UR8], [UR4], desc[UR6] ;  /* 0x00000608040075b4 */ /* 0x0001e40008011000 */
[----:B0-----:R-:W-:Y:S01]  /*3790*/  UMOV UR8, UR14 ;  /* 0x0000000e00087c82 */ /* 0x001fe20008000000 */
[----:B------:R-:W-:-:S02]  /*37a0*/  UMOV UR11, UR18 ;  /* 0x00000012000b7c82 */ /* 0x000fc40008000000 */
[----:B------:R0:W-:Y:S02]  /*37b0*/  UTMALDG.3D [UR8], [UR22], desc[UR6] ;  /* 0x00000608160075b4 */ /* 0x0001e40008011000 */
[----:B0-----:R-:W-:Y:S05]  /*37c0*/  @P3 BRA `(.L_x_52) ;  /* 0xfffffffc00483947 */ /* 0x001fea000383ffff */
.L_x_48:
[----:B------:R-:W-:Y:S05]  /*37d0*/  BSYNC B1 ;  /* 0x0000000000017941 */ /* 0x000fea0003800000 */
.L_x_47:
[----:B------:R-:W-:Y:S01]  /*37e0*/  LOP3.LUT P3, RZ, R12, 0xff, RZ, 0xc0, !PT ;  /* 0x000000ff0cff7812 */ /* 0x000fe2000786c0ff */
[----:B------:R-:W-:Y:S01]  /*37f0*/  IMAD.IADD R4, R8, 0x1, R11 ;  /* 0x0000000108047824 */ /* 0x000fe200078e020b */
[----:B------:R-:W-:Y:S01]  /*3800*/  IADD3 R16, P4, R16, UR36, RZ ;  /* 0x0000002410107c10 */ /* 0x000fe2000ff9e0ff */
[----:B------:R-:W-:Y:S01]  /*3810*/  ULDC.64 UR4, c[0x0][0x650] ;  /* 0x0001940000047ab9 */ /* 0x000fe20000000a00 */
[----:B------:R-:W-:Y:S01]  /*3820*/  BSSY B1, `(.L_x_53) ;  /* 0x000006e000017945 */ /* 0x000fe20003800000 */
[----:B------:R-:W-:Y:S01]  /*3830*/  IMAD.MOV.U32 R13, RZ, RZ, -0x1 ;  /* 0xffffffffff0d7424 */ /* 0x000fe200078e00ff */
[----:B------:R-:W-:Y:S01]  /*3840*/  ISETP.GT.U32.AND P1, PT, R4, 0xc, PT ;  /* 0x0000000c0400780c */ /* 0x000fe20003f24070 */
[----:B------:R-:W-:Y:S01]  /*3850*/  IMAD.MOV.U32 R20, RZ, RZ, -0x1 ;  /* 0xffffffffff147424 */ /* 0x000fe200078e00ff */
[----:B------:R-:W-:Y:S01]  /*3860*/  IADD3.X R17, R17, UR42, RZ, P4, !PT ;  /* 0x0000002a11117c10 */ /* 0x000fe2000a7fe4ff */
[----:B------:R-:W-:Y:S01]  /*3870*/  IMAD.MOV.U32 R7, RZ, RZ, -0x1 ;  /* 0xffffffffff077424 */ /* 0x000fe200078e00ff */
[----:B------:R-:W-:-:S02]  /*3880*/  ISETP.LT.U32.AND P1, PT, R8, 0xd, P1 ;  /* 0x0000000d0800780c */ /* 0x000fc40000f21070 */
[----:B------:R-:W-:Y:S01]  /*3890*/  PRMT R12, RZ, 0x7610, R12 ;  /* 0x00007610ff0c7816 */ /* 0x000fe2000000000c */
[----:B------:R-:W0:Y:S01]  /*38a0*/  @P3 S2R R3, SR_CgaCtaId ;  /* 0x0000000000033919 */ /* 0x000e220000008800 */
[----:B------:R-:W-:-:S04]  /*38b0*/  @P3 MOV R2, 0x400 ;  /* 0x0000040000023802 */ /* 0x000fc80000000f00 */
[----:B0-----:R-:W-:Y:S01]  /*38c0*/  @P3 LEA R5, R3, R2, 0x18 ;  /* 0x0000000203053211 */ /* 0x001fe200078ec0ff */
[----:B------:R-:W-:-:S03]  /*38d0*/  IMAD.WIDE.U32 R2, R4, 0x4ec4ec4f, RZ ;  /* 0x4ec4ec4f04027825 */ /* 0x000fc600078e00ff */
[----:B------:R0:W-:Y:S01]  /*38e0*/  @P3 SYNCS.ARRIVE.TRANS64.A1T0 RZ, [R5+URZ+0xe8], RZ ;  /* 0x0000e8ff05ff39a7 */ /* 0x0001e2000810003f */
[----:B------:R-:W-:Y:S02]  /*38f0*/  ISETP.GE.U32.AND P3, PT, R8, 0xd, PT ;  /* 0x0000000d0800780c */ /* 0x000fe40003f66070 */
[----:B------:R-:W-:Y:S02]  /*3900*/  PRMT R2, RZ, 0x7610, R2 ;  /* 0x00007610ff027816 */ /* 0x000fe40000000002 */
[----:B0-----:R-:W-:Y:S02]  /*3910*/  SHF.R.U32.HI R5, RZ, 0x2, R3 ;  /* 0x00000002ff057819 */ /* 0x001fe40000011603 */
[----:B------:R-:W-:Y:S02]  /*3920*/  SEL R3, RZ, 0x1, !P1 ;  /* 0x00000001ff037807 */ /* 0x000fe40004800000 */
[----:B------:R-:W-:Y:S01]  /*3930*/  ISETP.GE.U32.AND P1, PT, R16, UR4, PT ;  /* 0x0000000410007c0c */ /* 0x000fe2000bf26070 */
[----:B------:R-:W-:Y:S01]  /*3940*/  IMAD R11, R5, -0xd, R4 ;  /* 0xfffffff3050b7824 */ /* 0x000fe200078e0204 */
[----:B------:R-:W-:-:S02]  /*3950*/  LOP3.LUT R0, R0, R3, RZ, 0x3c, !PT ;  /* 0x0000000300007212 */ /* 0x000fc400078e3cff */
[----:B------:R-:W-:Y:S02]  /*3960*/  ISETP.GE.U32.AND.EX P1, PT, R17, UR5, PT, P1 ;  /* 0x0000000511007c0c */ /* 0x000fe4000bf26110 */
[----:B------:R-:W-:-:S11]  /*3970*/  @P3 LOP3.LUT R0, R0, 0x1, R5, 0x78, !PT ;  /* 0x0000000100003812 */ /* 0x000fd600078e7805 */
[----:B------:R-:W-:Y:S05]  /*3980*/  @P1 BRA `(.L_x_54) ;  /* 0x00000004005c1947 */ /* 0x000fea0003800000 */
[----:B------:R-:W-:Y:S01]  /*3990*/  ULDC.64 UR4, c[0x0][0x628] ;  /* 0x00018a0000047ab9 */ /* 0x000fe20000000a00 */
[----:B------:R-:W0:Y:S01]  /*39a0*/  S2R R14, SR_CTAID.X ;  /* 0x00000000000e7919 */ /* 0x000e220000002500 */
[----:B------:R-:W-:Y:S01]  /*39b0*/  ISETP.NE.U32.AND P1, PT, RZ, UR4, PT ;  /* 0x00000004ff007c0c */ /* 0x000fe2000bf25070 */
[----:B------:R-:W-:Y:S01]  /*39c0*/  ULDC UR7, c[0x0][0x630] ;  /* 0x00018c0000077ab9 */ /* 0x000fe20000000800 */
[----:B------:R-:W-:Y:S01]  /*39d0*/  IMAD.MOV.U32 R2, RZ, RZ, R16 ;  /* 0x000000ffff027224 */ /* 0x000fe200078e0010 */
[----:B------:R-:W1:Y:S01]  /*39e0*/  S2R R13, SR_CTAID.Y ;  /* 0x00000000000d7919 */ /* 0x000e620000002600 */
[----:B------:R-:W-:Y:S01]  /*39f0*/  ISETP.NE.AND.EX P1, PT, RZ, UR5, PT, P1 ;  /* 0x00000005ff007c0c */ /* 0x000fe2000bf25310 */
[----:B------:R-:W-:-:S12]  /*3a00*/  IMAD.MOV.U32 R3, RZ, RZ, R17 ;  /* 0x000000ffff037224 */ /* 0x000fd800078e0011 */
[----:B------:R-:W-:Y:S05]  /*3a10*/  @!P1 BRA `(.L_x_55) ;  /* 0x0000000000289947 */ /* 0x000fea0003800000 */
[----:B------:R-:W-:Y:S02]  /*3a20*/  ULDC UR6, c[0x0][0x634] ;  /* 0x00018d0000067ab9 */ /* 0x000fe40000000800 */
[----:B------:R-:W-:-:S05]  /*3a30*/  IADD3 R7, P1, R16, UR6, RZ ;  /* 0x0000000610077c10 */ /* 0x000fca000ff3e0ff */
[----:B------:R-:W-:-:S04]  /*3a40*/  IMAD.X R15, RZ, RZ, R17, P1 ;  /* 0x000000ffff0f7224 */ /* 0x000fc800008e0611 */
[----:B------:R-:W-:-:S04]  /*3a50*/  IMAD.WIDE.U32 R4, R15, UR4, RZ ;  /* 0x000000040f047c25 */ /* 0x000fc8000f8e00ff */
[----:B------:R-:W-:-:S04]  /*3a60*/  IMAD.WIDE.U32 R4, P1, R7, UR5, R4 ;  /* 0x0000000507047c25 */ /* 0x000fc8000f820004 */
[----:B------:R-:W-:-:S04]  /*3a70*/  IMAD.WIDE.U32 R6, R7, UR4, RZ ;  /* 0x0000000407067c25 */ /* 0x000fc8000f8e00ff */
[----:B------:R-:W-:Y:S01]  /*3a80*/  IMAD.X R3, RZ, RZ, RZ, P1 ;  /* 0x000000ffff037224 */ /* 0x000fe200008e06ff */
[----:B------:R-:W-:Y:S01]  /*3a90*/  IADD3 RZ, P1, R7, R4, RZ ;  /* 0x0000000407ff7210 */ /* 0x000fe20007f3e0ff */
[----:B------:R-:W-:-:S04]  /*3aa0*/  IMAD.MOV.U32 R2, RZ, RZ, R5 ;  /* 0x000000ffff027224 */ /* 0x000fc800078e0005 */
[----:B------:R-:W-:-:S08]  /*3ab0*/  IMAD.WIDE.U32.X R2, R15, UR5, R2, P1 ;  /* 0x000000050f027c25 */ /* 0x000fd000088e0402 */
.L_x_55:
[--C-:B------:R-:W-:Y:S01]  /*3ac0*/  SHF.R.U64 R6, R2, UR7, R3.reuse ;  /* 0x0000000702067c19 */ /* 0x100fe20008001203 */
[----:B------:R-:W-:Y:S01]  /*3ad0*/  ULDC.64 UR4, c[0x0][0x620] ;  /* 0x0001880000047ab9 */ /* 0x000fe20000000a00 */
[----:B------:R-:W-:Y:S01]  /*3ae0*/  SHF.R.U32.HI R2, RZ, UR7, R3 ;  /* 0x00000007ff027c19 */ /* 0x000fe20008011603 */
[----:B------:R-:W-:Y:S01]  /*3af0*/  IMAD.MOV.U32 R3, RZ, RZ, R17 ;  /* 0x000000ffff037224 */ /* 0x000fe200078e0011 */
[----:B------:R-:W-:Y:S01]  /*3b00*/  IADD3 R5, P1, RZ, -R6, RZ ;  /* 0x80000006ff057210 */ /* 0x000fe20007f3e0ff */
[----:B------:R-:W2:Y:S01]  /*3b10*/  LDC R25, c[0x0][0x144] ;  /* 0x00005100ff197b82 */ /* 0x000ea20000000800 */
[----:B0-----:R-:W-:Y:S01]  /*3b20*/  I2FP.F32.U32 R7, R14 ;  /* 0x0000000e00077245 */ /* 0x001fe20000201000 */
[----:B------:R-:W-:Y:S01]  /*3b30*/  ULDC.64 UR8, c[0x0][0x640] ;  /* 0x0001900000087ab9 */ /* 0x000fe20000000a00 */
[----:B------:R-:W-:Y:S01]  /*3b40*/  ULDC UR6, c[0x0][0x608] ;  /* 0x0001820000067ab9 */ /* 0x000fe20000000800 */
[----:B------:R-:W-:Y:S01]  /*3b50*/  IMAD.X R2, RZ, RZ, ~R2, P1 ;  /* 0x000000ffff027224 */ /* 0x000fe200008e0e02 */
[----:B------:R-:W-:-:S03]  /*3b60*/  ISETP.NE.U32.AND P1, PT, RZ, UR8, PT ;  /* 0x00000008ff007c0c */ /* 0x000fc6000bf25070 */
[----:B------:R-:W-:Y:S01]  /*3b70*/  IMAD R4, R2, UR4, RZ ;  /* 0x0000000402047c24 */ /* 0x000fe2000f8e02ff */
[----:B------:R-:W0:Y:S01]  /*3b80*/  LDC R20, c[0x0][0x148] ;  /* 0x00005200ff147b82 */ /* 0x000e220000000800 */
[----:B------:R-:W-:Y:S01]  /*3b90*/  IMAD.MOV.U32 R2, RZ, RZ, R16 ;  /* 0x000000ffff027224 */ /* 0x000fe200078e0010 */
[----:B------:R-:W-:-:S03]  /*3ba0*/  ISETP.NE.AND.EX P1, PT, RZ, UR9, PT, P1 ;  /* 0x00000009ff007c0c */ /* 0x000fc6000bf25310 */
[----:B------:R-:W-:Y:S01]  /*3bb0*/  IMAD.WIDE.U32 R2, R5, UR4, R2 ;  /* 0x0000000405027c25 */ /* 0x000fe2000f8e0002 */
[----:B------:R-:W-:-:S03]  /*3bc0*/  ULDC UR4, c[0x0][0x150] ;  /* 0x0000540000047ab9 */ /* 0x000fc60000000800 */
[----:B------:R-:W-:Y:S02]  /*3bd0*/  IMAD R5, R5, UR5, R4 ;  /* 0x0000000505057c24 */ /* 0x000fe4000f8e0204 */
[----:B------:R-:W-:Y:S01]  /*3be0*/  FMUL R4, R7, UR4 ;  /* 0x0000000407047c20 */ /* 0x000fe20008400000 */
[----:B------:R-:W-:Y:S01]  /*3bf0*/  ULDC UR4, c[0x0][0x618] ;  /* 0x0001860000047ab9 */ /* 0x000fe20000000800 */
[----:B------:R-:W-:Y:S01]  /*3c00*/  ULDC UR5, c[0x0][0x154] ;  /* 0x0000550000057ab9 */ /* 0x000fe20000000800 */
[----:B------:R-:W-:-:S03]  /*3c10*/  IMAD.IADD R3, R3, 0x1, R5 ;  /* 0x0000000103037824 */ /* 0x000fc600078e0205 */
[----:B------:R-:W3:Y:S02]  /*3c20*/  F2I.U32.TRUNC.NTZ R4, R4 ;  /* 0x0000000400047305 */ /* 0x000ee4000020f000 */
[----:B------:R-:W-:Y:S02]  /*3c30*/  SHF.R.U64 R7, R2, UR4, R3 ;  /* 0x0000000402077c19 */ /* 0x000fe40008001203 */
[----:B-1----:R-:W-:-:S05]  /*3c40*/  I2FP.F32.U32 R2, R13 ;  /* 0x0000000d00027245 */ /* 0x002fca0000201000 */
[----:B------:R-:W-:Y:S01]  /*3c50*/  FMUL R22, R2, UR5 ;  /* 0x0000000502167c20 */ /* 0x000fe20008400000 */
[----:B------:R-:W-:Y:S01]  /*3c60*/  SHF.R.U32.HI R2, RZ, UR4, R3 ;  /* 0x00000004ff027c19 */ /* 0x000fe20008011603 */
[----:B------:R-:W-:-:S03]  /*3c70*/  ULDC UR4, c[0x0][0x658] ;  /* 0x0001960000047ab9 */ /* 0x000fc60000000800 */
[--C-:B------:R-:W-:Y:S01]  /*3c80*/  SHF.R.U64 R21, R7, UR6, R2.reuse ;  /* 0x0000000607157c19 */ /* 0x100fe20008001202 */
[----:B------:R-:W1:Y:S01]  /*3c90*/  F2I.U32.TRUNC.NTZ R22, R22 ;  /* 0x0000001600167305 */ /* 0x000e62000020f000 */
[----:B------:R-:W-:Y:S01]  /*3ca0*/  SHF.R.U32.HI R2, RZ, UR6, R2 ;  /* 0x00000006ff027c19 */ /* 0x000fe20008011602 */
[----:B---3--:R-:W-:-:S03]  /*3cb0*/  IMAD.MOV R4, RZ, RZ, -R4 ;  /* 0x000000ffff047224 */ /* 0x008fc600078e0a04 */
[----:B------:R-:W-:Y:S01]  /*3cc0*/  SHF.R.U64 R15, R21, UR4, R2 ;  /* 0x00000004150f7c19 */ /* 0x000fe20008001202 */
[----:B--2---:R-:W-:Y:S01]  /*3cd0*/  IMAD R14, R25, R4, R14 ;  /* 0x00000004190e7224 */ /* 0x004fe200078e020e */
[----:B------:R-:W-:-:S03]  /*3ce0*/  SHF.R.U32.HI R23, RZ, UR4, R2 ;  /* 0x00000004ff177c19 */ /* 0x000fc60008011602 */
[----:B------:R-:W-:Y:S02]  /*3cf0*/  IMAD.MOV.U32 R2, RZ, RZ, R15 ;  /* 0x000000ffff027224 */ /* 0x000fe400078e000f */
[----:B------:R-:W-:Y:S01]  /*3d00*/  IMAD.MOV.U32 R3, RZ, RZ, R23 ;  /* 0x000000ffff037224 */ /* 0x000fe200078e0017 */
[----:B------:R-:W-:Y:S06]  /*3d10*/  @!P1 BRA `(.L_x_56) ;  /* 0x0000000000289947 */ /* 0x000fec0003800000 */
[----:B------:R-:W-:Y:S02]  /*3d20*/  ULDC UR4, c[0x0][0x64c] ;  /* 0x0001930000047ab9 */ /* 0x000fe40000000800 */
[----:B------:R-:W-:-:S05]  /*3d30*/  IADD3 R3, P1, R15, UR4, RZ ;  /* 0x000000040f037c10 */ /* 0x000fca000ff3e0ff */
[----:B------:R-:W-:-:S04]  /*3d40*/  IMAD.X R23, RZ, RZ, R23, P1 ;  /* 0x000000ffff177224 */ /* 0x000fc800008e0617 */
[----:B------:R-:W-:-:S04]  /*3d50*/  IMAD.WIDE.U32 R4, R23, UR8, RZ ;  /* 0x0000000817047c25 */ /* 0x000fc8000f8e00ff */
[----:B------:R-:W-:-:S04]  /*3d60*/  IMAD.WIDE.U32 R4, P1, R3, UR9, R4 ;  /* 0x0000000903047c25 */ /* 0x000fc8000f820004 */
[----:B------:R-:W-:-:S04]  /*3d70*/  IMAD.WIDE.U32 R2, R3, UR8, RZ ;  /* 0x0000000803027c25 */ /* 0x000fc8000f8e00ff */
[----:B------:R-:W-:Y:S01]  /*3d80*/  IMAD.MOV.U32 R2, RZ, RZ, R5 ;  /* 0x000000ffff027224 */ /* 0x000fe200078e0005 */
[----:B------:R-:W-:Y:S01]  /*3d90*/  IADD3 RZ, P3, R3, R4, RZ ;  /* 0x0000000403ff7210 */ /* 0x000fe20007f7e0ff */
[----:B------:R-:W-:-:S04]  /*3da0*/  IMAD.X R3, RZ, RZ, RZ, P1 ;  /* 0x000000ffff037224 */ /* 0x000fc800008e06ff */
[----:B------:R-:W-:-:S08]  /*3db0*/  IMAD.WIDE.U32.X R2, R23, UR9, R2, P3 ;  /* 0x0000000917027c25 */ /* 0x000fd000098e0402 */
.L_x_56:
[----:B------:R-:W-:Y:S01]  /*3dc0*/  ISETP.NE.AND P1, PT, R19, 0x1, PT ;  /* 0x000000011300780c */ /* 0x000fe20003f25270 */
[----:B------:R-:W-:Y:S01]  /*3dd0*/  ULDC UR4, c[0x0][0x648] ;  /* 0x0001920000047ab9 */ /* 0x000fe20000000800 */
[----:B------:R-:W-:Y:S01]  /*3de0*/  LOP3.LUT R21, R21, UR16, RZ, 0xc0, !PT ;  /* 0x0000001015157c12 */ /* 0x000fe2000f8ec0ff */
[----:B-1----:R-:W-:Y:S01]  /*3df0*/  IMAD.MOV R22, RZ, RZ, -R22 ;  /* 0x000000ffff167224 */ /* 0x002fe200078e0a16 */
[----:B------:R-:W-:Y:S01]  /*3e00*/  SHF.R.U64 R2, R2, UR4, R3 ;  /* 0x0000000402027c19 */ /* 0x000fe20008001203 */
[----:B------:R-:W-:Y:S01]  /*3e10*/  ULDC UR4, c[0x0][0x638] ;  /* 0x00018e0000047ab9 */ /* 0x000fe20000000800 */
[----:B------:R-:W-:Y:S01]  /*3e20*/  ULDC UR5, c[0x0][0x610] ;  /* 0x0001840000057ab9 */ /* 0x000fe20000000800 */
[----:B------:R-:W-:Y:S02]  /*3e30*/  IMAD.MOV.U32 R3, RZ, RZ, 0x1 ;  /* 0x00000001ff037424 */ /* 0x000fe400078e00ff */
[----:B------:R-:W-:Y:S02]  /*3e40*/  IMAD.MOV R4, RZ, RZ, -R2 ;  /* 0x000000ffff047224 */ /* 0x000fe400078e0a02 */
[----:B------:R-:W-:Y:S01]  /*3e50*/  IMAD R21, R2, UR17, R21 ;  /* 0x0000001102157c24 */ /* 0x000fe2000f8e0215 */
[----:B------:R-:W-:Y:S01]  /*3e60*/  LOP3.LUT R2, R7, UR15, RZ, 0xc0, !PT ;  /* 0x0000000f07027c12 */ /* 0x000fe2000f8ec0ff */
[----:B0-----:R-:W-:-:S02]  /*3e70*/  @P1 IMAD R14, R20, R22, R13 ;  /* 0x00000016140e1224 */ /* 0x001fc400078e020d */
[----:B------:R-:W-:Y:S01]  /*3e80*/  IMAD R15, R4, UR4, R15 ;  /* 0x00000004040f7c24 */ /* 0x000fe2000f8e020f */
[----:B------:R-:W-:Y:S01]  /*3e90*/  ULDC UR4, c[0x0][0x600] ;  /* 0x0001800000047ab9 */ /* 0x000fe20000000800 */
[----:B------:R-:W-:Y:S02]  /*3ea0*/  IMAD R14, R21, UR5, R14 ;  /* 0x00000005150e7c24 */ /* 0x000fe4000f8e020e */
[--C-:B------:R-:W-:Y:S01]  /*3eb0*/  IMAD R15, R15, UR4, R2.reuse ;  /* 0x000000040f0f7c24 */ /* 0x100fe2000f8e0202 */
[----:B------:R-:W-:Y:S01]  /*3ec0*/  PRMT R2, R3, 0x7610, R2 ;  /* 0x0000761003027816 */ /* 0x000fe20000000002 */
[----:B------:R-:W-:-:S03]  /*3ed0*/  IMAD.MOV.U32 R7, RZ, RZ, R6 ;  /* 0x000000ffff077224 */ /* 0x000fc600078e0006 */
[----:B------:R-:W-:Y:S02]  /*3ee0*/  SEL R20, R15, R14, !P1 ;  /* 0x0000000e0f147207 */ /* 0x000fe40004800000 */
[----:B------:R-:W-:-:S07]  /*3ef0*/  SEL R13, R14, R15, !P1 ;  /* 0x0000000f0e0d7207 */ /* 0x000fce0004800000 */
.L_x_54:
[----:B------:R-:W-:Y:S05]  /*3f00*/  BSYNC B1 ;  /* 0x0000000000017941 */ /* 0x000fea0003800000 */
.L_x_53:
[----:B------:R-:W-:-:S13]  /*3f10*/  LOP3.LUT P1, RZ, R2, 0xff, RZ, 0xc0, !PT ;  /* 0x000000ff02ff7812 */ /* 0x000fda000782c0ff */
[----:B------:R-:W-:Y:S05]  /*3f20*/  @P1 BRA `(.L_x_57) ;  /* 0xfffffff4003c1947 */ /* 0x000fea000383ffff */
[----:B------:R-:W-:Y:S05]  /*3f30*/  BSYNC B0 ;  /* 0x0000000000007941 */ /* 0x000fea0003800000 */
.L_x_45:
[----:B------:R-:W-:-:S03]  /*3f40*/  UMOV UR4, 0xffffffff ;  /* 0xffffffff00047882 */ /* 0x000fc60000000000 */
[----:B------:R-:W-:Y:S05]  /*3f50*/  BRA.DIV UR4, `(.L_x_58) ;  /* 0x0000000a04587947 */ /* 0x000fea000b800000 */
[----:B------:R-:W-:-:S13]  /*3f60*/  ELECT P6, URZ, PT ;  /* 0x00000000003f782f */ /* 0x000fda00038c0000 */
.L_x_81:
[----:B------:R-:W-:Y:S04]  /*3f70*/  BSSY B0, `(.L_x_59) ;  /* 0x000007c000007945 */ /* 0x000fe80003800000 */
[----:B------:R-:W-:Y:S05]  /*3f80*/  @!P6 BRA `(.L_x_60) ;  /* 0x0000000400e8e947 */ /* 0x000fea0003800000 */
[----:B------:R-:W-:-:S04]  /*3f90*/  LOP3.LUT R18, R18, 0x2, RZ, 0xfc, !PT ;  /* 0x0000000212127812 */ /* 0x000fc800078efcff */
[----:B------:R-:W-:-:S13]  /*3fa0*/  ISETP.NE.AND P0, PT, R18, 0x3, PT ;  /* 0x000000031200780c */ /* 0x000fda0003f05270 */
[----:B------:R-:W-:Y:S05]  /*3fb0*/  @!P0 BRA `(.L_x_61) ;  /* 0x0000000000048947 */ /* 0x000fea0003800000 */
[----:B------:R-:W-:Y:S01]  /*3fc0*/  BPT.TRAP 0x1 ;  /* 0x000000040000795c */ /* 0x000fe20000300000 */
.L_x_61:
[----:B------:R-:W0:Y:S01]  /*3fd0*/  S2R R3, SR_CgaCtaId ;  /* 0x0000000000037919 */ /* 0x000e220000008800 */
[----:B------:R-:W-:Y:S02]  /*3fe0*/  MOV R2, 0x400 ;  /* 0x0000040000027802 */ /* 0x000fe40000000f00 */
[----:B------:R-:W-:Y:S02]  /*3ff0*/  SHF.L.U32 R4, R0, 0x1f, RZ ;  /* 0x0000001f00047819 */ /* 0x000fe400000006ff */
[----:B0-----:R-:W-:-:S05]  /*4000*/  LEA R2, R3, R2, 0x18 ;  /* 0x0000000203027211 */ /* 0x001fca00078ec0ff */
[----:B------:R-:W-:-:S04]  /*4010*/  VIADD R2, R2, 0x68 ;  /* 0x0000006802027836 */ /* 0x000fc80000000000 */
[C---:B------:R-:W-:Y:S02]  /*4020*/  IMAD R7, R11.reuse, 0x8, R2 ;  /* 0x000000080b077824 */ /* 0x040fe400078e0202 */
[----:B------:R-:W-:Y:S02]  /*4030*/  VIADD R11, R11, 0x1 ;  /* 0x000000010b0b7836 */ /* 0x000fe40000000000 */
[----:B------:R-:W0:Y:S03]  /*4040*/  SYNCS.PHASECHK.TRANS64.TRYWAIT P0, [R7+URZ], R4 ;  /* 0x00000004070075a7 */ /* 0x000e26000800017f */
[----:B------:R-:W-:-:S04]  /*4050*/  ISETP.NE.AND P1, PT, R11, 0xd, PT ;  /* 0x0000000d0b00780c */ /* 0x000fc80003f25270 */
[----:B------:R-:W-:Y:S02]  /*4060*/  SEL R3, RZ, 0x1, P1 ;  /* 0x00000001ff037807 */ /* 0x000fe40000800000 */
[----:B------:R-:W-:Y:S02]  /*4070*/  SEL R11, R11, RZ, P1 ;  /* 0x000000ff0b0b7207 */ /* 0x000fe40000800000 */
[----:B------:R-:W-:-:S03]  /*4080*/  LOP3.LUT R6, R0, R3, RZ, 0x3c, !PT ;  /* 0x0000000300067212 */ /* 0x000fc600078e3cff */
[----:B------:R-:W-:Y:S01]  /*4090*/  IMAD R8, R11, 0x8, R2 ;  /* 0x000000080b087824 */ /* 0x000fe200078e0202 */
[----:B------:R-:W-:Y:S01]  /*40a0*/  SHF.L.U32 R5, R6, 0x1f, RZ ;  /* 0x0000001f06057819 */ /* 0x000fe200000006ff */
[----:B0-----:R-:W-:Y:S06]  /*40b0*/  @!P0 BRA `(.L_x_62) ;  /* 0x0000000800208947 */ /* 0x001fec0003800000 */
.L_x_82:
[----:B------:R-:W1:Y:S01]  /*40c0*/  SYNCS.PHASECHK.TRANS64.TRYWAIT P0, [R8+URZ], R5 ;  /* 0x00000005080075a7 */ /* 0x000e62000800017f */
[----:B------:R-:W-:-:S05]  /*40d0*/  VIADD R0, R11, 0x1 ;  /* 0x000000010b007836 */ /* 0x000fca0000000000 */
[----:B------:R-:W-:-:S04]  /*40e0*/  ISETP.NE.AND P1, PT, R0, 0xd, PT ;  /* 0x0000000d0000780c */ /* 0x000fc80003f25270 */
[----:B------:R-:W-:Y:S02]  /*40f0*/  SEL R3, RZ, 0x1, P1 ;  /* 0x00000001ff037807 */ /* 0x000fe40000800000 */
[----:B0-----:R-:W-:Y:S02]  /*4100*/  SEL R7, R0, RZ, P1 ;  /* 0x000000ff00077207 */ /* 0x001fe40000800000 */
[----:B------:R-:W-:-:S03]  /*4110*/  LOP3.LUT R6, R6, R3, RZ, 0x3c, !PT ;  /* 0x0000000306067212 */ /* 0x000fc600078e3cff */
[----:B------:R-:W-:Y:S01]  /*4120*/  IMAD R9, R7, 0x8, R2 ;  /* 0x0000000807097824 */ /* 0x000fe200078e0202 */
[----:B------:R-:W-:Y:S01]  /*4130*/  SHF.L.U32 R4, R6, 0x1f, RZ ;  /* 0x0000001f06047819 */ /* 0x000fe200000006ff */
[----:B-1----:R-:W-:Y:S06]  /*4140*/  @!P0 BRA `(.L_x_63) ;  /* 0x0000000800108947 */ /* 0x002fec0003800000 */
.L_x_83:
[----:B------:R-:W1:Y:S01]  /*4150*/  SYNCS.PHASECHK.TRANS64.TRYWAIT P0, [R9+URZ], R4 ;  /* 0x00000004090075a7 */ /* 0x000e62000800017f */
[----:B------:R-:W-:-:S05]  /*4160*/  VIADD R0, R7, 0x1 ;  /* 0x0000000107007836 */ /* 0x000fca0000000000 */
[----:B------:R-:W-:-:S04]  /*4170*/  ISETP.NE.AND P1, PT, R0, 0xd, PT ;  /* 0x0000000d0000780c */ /* 0x000fc80003f25270 */
[----:B------:R-:W-:Y:S02]  /*4180*/  SEL R3, RZ, 0x1, P1 ;  /* 0x00000001ff037807 */ /* 0x000fe40000800000 */
[----:B------:R-:W-:Y:S02]  /*4190*/  SEL R7, R0, RZ, P1 ;  /* 0x000000ff00077207 */ /* 0x000fe40000800000 */
[----:B------:R-:W-:-:S03]  /*41a0*/  LOP3.LUT R6, R6, R3, RZ, 0x3c, !PT ;  /* 0x0000000306067212 */ /* 0x000fc600078e3cff */
[----:B0-----:R-:W-:Y:S01]  /*41b0*/  IMAD R8, R7, 0x8, R2 ;  /* 0x0000000807087824 */ /* 0x001fe200078e0202 */
[----:B------:R-:W-:Y:S01]  /*41c0*/  SHF.L.U32 R5, R6, 0x1f, RZ ;  /* 0x0000001f06057819 */ /* 0x000fe200000006ff */
[----:B-1----:R-:W-:Y:S06]  /*41d0*/  @!P0 BRA `(.L_x_64) ;  /* 0x0000000800008947 */ /* 0x002fec0003800000 */
.L_x_84:
        /* <DEDUP_REMOVED lines=9> */
.L_x_85:
        /* <DEDUP_REMOVED lines=9> */
.L_x_86:
        /* <DEDUP_REMOVED lines=9> */
.L_x_87:
        /* <DEDUP_REMOVED lines=9> */
.L_x_88:
        /* <DEDUP_REMOVED lines=9> */
.L_x_89:
        /* <DEDUP_REMOVED lines=9> */
.L_x_90:
        /* <DEDUP_REMOVED lines=9> */
.L_x_91:
[----:B------:R-:W1:Y:S01]  /*45d0*/  SYNCS.PHASECHK.TRANS64.TRYWAIT P0, [R9+URZ], R4 ;  /* 0x00000004090075a7 */ /* 0x000e62000800017f */
[----:B------:R-:W-:-:S05]  /*45e0*/  VIADD R0, R7, 0x1 ;  /* 0x0000000107007836 */ /* 0x000fca0000000000 */
[----:B------:R-:W-:-:S04]  /*45f0*/  ISETP.NE.AND P1, PT, R0, 0xd, PT ;  /* 0x0000000d0000780c */ /* 0x000fc80003f25270 */
[----:B------:R-:W-:Y:S02]  /*4600*/  SEL R3, RZ, 0x1, P1 ;  /* 0x00000001ff037807 */ /* 0x000fe40000800000 */
[----:B------:R-:W-:Y:S02]  /*4610*/  SEL R7, R0, RZ, P1 ;  /* 0x000000ff00077207 */ /* 0x000fe40000800000 */
[----:B------:R-:W-:-:S03]  /*4620*/  LOP3.LUT R11, R6, R3, RZ, 0x3c, !PT ;  /* 0x00000003060b7212 */ /* 0x000fc600078e3cff */
[----:B------:R-:W-:Y:S01]  /*4630*/  IMAD R6, R7, 0x8, R2 ;  /* 0x0000000807067824 */ /* 0x000fe200078e0202 */
[----:B0-----:R-:W-:Y:S01]  /*4640*/  SHF.L.U32 R5, R11, 0x1f, RZ ;  /* 0x0000001f0b057819 */ /* 0x001fe200000006ff */
[----:B-1----:R-:W-:Y:S06]  /*4650*/  @!P0 BRA `(.L_x_72) ;  /* 0x0000000400808947 */ /* 0x002fec0003800000 */
.L_x_92:
[----:B------:R-:W1:Y:S01]  /*4660*/  SYNCS.PHASECHK.TRANS64.TRYWAIT P0, [R6+URZ], R5 ;  /* 0x00000005060075a7 */ /* 0x000e62000800017f */
[----:B------:R-:W-:-:S05]  /*4670*/  VIADD R0, R7, 0x1 ;  /* 0x0000000107007836 */ /* 0x000fca0000000000 */
[----:B------:R-:W-:-:S04]  /*4680*/  ISETP.NE.AND P1, PT, R0, 0xd, PT ;  /* 0x0000000d0000780c */ /* 0x000fc80003f25270 */
[----:B0-----:R-:W-:Y:S02]  /*4690*/  SEL R4, RZ, 0x1, P1 ;  /* 0x00000001ff047807 */ /* 0x001fe40000800000 */
[----:B------:R-:W-:Y:S02]  /*46a0*/  SEL R3, R0, RZ, P1 ;  /* 0x000000ff00037207 */ /* 0x000fe40000800000 */
[----:B------:R-:W-:Y:S01]  /*46b0*/  LOP3.LUT R0, R11, R4, RZ, 0x3c, !PT ;  /* 0x000000040b007212 */ /* 0x000fe200078e3cff */
[----:B-1----:R-:W-:Y:S06]  /*46c0*/  @!P0 BRA `(.L_x_73) ;  /* 0x0000000400788947 */ /* 0x002fec0003800000 */
.L_x_93:
[----:B------:R-:W-:Y:S01]  /*46d0*/  IMAD R3, R3, 0x8, R2 ;  /* 0x0000000803037824 */ /* 0x000fe200078e0202 */
[----:B------:R-:W-:-:S07]  /*46e0*/  SHF.L.U32 R0, R0, 0x1f, RZ ;  /* 0x0000001f00007819 */ /* 0x000fce00000006ff */
.L_x_74:
[----:B-1----:R1:W2:Y:S02]  /*46f0*/  SYNCS.PHASECHK.TRANS64.TRYWAIT P0, [R3+URZ], R0 ;  /* 0x00000000030075a7 */ /* 0x0022a4000800017f */
[----:B--2---:R-:W-:Y:S05]  /*4700*/  @!P0 NANOSLEEP.SYNCS 0x989680 ;  /* 0x009896800000895d */ /* 0x004fea0003900000 */
[----:B------:R-:W2:Y:S02]  /*4710*/  @!P0 SYNCS.PHASECHK.TRANS64 P0, [R3+URZ], R0 ;  /* 0x00000000030085a7 */ /* 0x000ea4000800007f */
[----:B--2---:R-:W-:Y:S05]  /*4720*/  @!P0 BRA `(.L_x_74) ;  /* 0xfffffffc00f08947 */ /* 0x004fea000383ffff */
.L_x_60:
[----:B------:R-:W-:Y:S05]  /*4730*/  BSYNC B0 ;  /* 0x0000000000007941 */ /* 0x000fea0003800000 */
.L_x_59:
[----:B------:R-:W-:Y:S05]  /*4740*/  EXIT ;  /* 0x000000000000794d */ /* 0x000fea0003800000 */
.L_x_18:
[----:B-1----:R1:W2:Y:S02]  /*4750*/  SYNCS.PHASECHK.TRANS64.TRYWAIT P1, [R3+URZ], R0 ;  /* 0x00000000030075a7 */ /* 0x0022a4000802017f */
[----:B--2---:R-:W-:Y:S05]  /*4760*/  @!P1 NANOSLEEP.SYNCS 0x989680 ;  /* 0x009896800000995d */ /* 0x004fea0003900000 */
[----:B------:R-:W2:Y:S02]  /*4770*/  @!P1 SYNCS.PHASECHK.TRANS64 P1, [R3+URZ], R0 ;  /* 0x00000000030095a7 */ /* 0x000ea4000802007f */
[----:B--2---:R-:W-:Y:S05]  /*4780*/  @!P1 BRA `(.L_x_18) ;  /* 0xfffffffc00f09947 */ /* 0x004fea000383ffff */
[----:B------:R-:W-:Y:S05]  /*4790*/  BRA `(.L_x_17) ;  /* 0xffffffcc008c7947 */ /* 0x000fea000383ffff */
.L_x_23:
[----:B-1----:R1:W2:Y:S02]  /*47a0*/  SYNCS.PHASECHK.TRANS64.TRYWAIT P1, [R3+URZ], R4 ;  /* 0x00000004030075a7 */ /* 0x0022a4000802017f */
[----:B--2---:R-:W-:Y:S05]  /*47b0*/  @!P1 NANOSLEEP.SYNCS 0x989680 ;  /* 0x009896800000995d */ /* 0x004fea0003900000 */
[----:B------:R-:W2:Y:S02]  /*47c0*/  @!P1 SYNCS.PHASECHK.TRANS64 P1, [R3+URZ], R4 ;  /* 0x00000004030095a7 */ /* 0x000ea4000802007f */
[----:B--2---:R-:W-:Y:S05]  /*47d0*/  @!P1 BRA `(.L_x_23) ;  /* 0xfffffffc00f09947 */ /* 0x004fea000383ffff */
[----:B------:R-:W-:Y:S05]  /*47e0*/  BRA `(.L_x_22) ;  /* 0xffffffd000687947 */ /* 0x000fea000383ffff */
.L_x_46:
[----:B------:R-:W-:Y:S01]  /*47f0*/  BSSY B1, `(.L_x_75) ;  /* 0x0000006000017945 */ /* 0x000fe20003800000 */
[----:B------:R-:W-:-:S07]  /*4800*/  IMAD.MOV.U32 R15, RZ, RZ, -0x1 ;  /* 0xffffffffff0f7424 */ /* 0x000fce00078e00ff */
[----:B------:R-:W-:Y:S05]  /*4810*/  WARPSYNC.COLLECTIVE R15, `(.L_x_76) ;  /* 0x000000000f0c7348 */ /* 0x000fea0003c00000 */
[----:B------:R-:W-:Y:S02]  /*4820*/  ELECT P6, UR62, PT ;  /* 0x00000000003e782f */ /* 0x000fe400038c0000 */
[----:B------:R-:W-:Y:S01]  /*4830*/  MOV R14, UR62 ;  /* 0x0000003e000e7c02 */ /* 0x000fe20008000f00 */
[----:B------:R-:W-:Y:S10]  /*4840*/  ENDCOLLECTIVE ;  /* 0x000000000000791b */ /* 0x000ff40003800000 */
.L_x_76:
[----:B------:R-:W-:Y:S05]  /*4850*/  BSYNC B1 ;  /* 0x0000000000017941 */ /* 0x000fea0003800000 */
.L_x_75:
[----:B------:R-:W-:Y:S05]  /*4860*/  BRA `(.L_x_77) ;  /* 0xffffffe800f87947 */ /* 0x000fea000383ffff */
.L_x_49:
[----:B-1----:R1:W2:Y:S02]  /*4870*/  SYNCS.PHASECHK.TRANS64.TRYWAIT P1, [R14+URZ+0x68], R5 ;  /* 0x000068050e0075a7 */ /* 0x0022a4000802017f */
[----:B--2---:R-:W-:Y:S05]  /*4880*/  @!P1 NANOSLEEP.SYNCS 0x989680 ;  /* 0x009896800000995d */ /* 0x004fea0003900000 */
[----:B------:R-:W2:Y:S02]  /*4890*/  @!P1 SYNCS.PHASECHK.TRANS64 P1, [R14+URZ+0x68], R5 ;  /* 0x000068050e0095a7 */ /* 0x000ea4000802007f */
[----:B--2---:R-:W-:Y:S05]  /*48a0*/  @!P1 BRA `(.L_x_49) ;  /* 0xfffffffc00f09947 */ /* 0x004fea000383ffff */
[----:B------:R-:W-:Y:S05]  /*48b0*/  BRA `(.L_x_78) ;  /* 0xffffffec002c7947 */ /* 0x000fea000383ffff */
.L_x_58:
[----:B------:R-:W-:Y:S01]  /*48c0*/  BSSY B0, `(.L_x_79) ;  /* 0x0000006000007945 */ /* 0x000fe20003800000 */
[----:B------:R-:W-:-:S07]  /*48d0*/  IMAD.MOV.U32 R15, RZ, RZ, -0x1 ;  /* 0xffffffffff0f7424 */ /* 0x000fce00078e00ff */
[----:B------:R-:W-:Y:S05]  /*48e0*/  WARPSYNC.COLLECTIVE R15, `(.L_x_80) ;  /* 0x000000000f0c7348 */ /* 0x000fea0003c00000 */
[----:B------:R-:W-:Y:S02]  /*48f0*/  ELECT P6, UR62, PT ;  /* 0x00000000003e782f */ /* 0x000fe400038c0000 */
[----:B------:R-:W-:Y:S01]  /*4900*/  MOV R14, UR62 ;  /* 0x0000003e000e7c02 */ /* 0x000fe20008000f00 */
[----:B------:R-:W-:Y:S10]  /*4910*/  ENDCOLLECTIVE ;  /* 0x000000000000791b */ /* 0x000ff40003800000 */
.L_x_80:
[----:B------:R-:W-:Y:S05]  /*4920*/  BSYNC B0 ;  /* 0x0000000000007941 */ /* 0x000fea0003800000 */
.L_x_79:
[----:B------:R-:W-:Y:S05]  /*4930*/  BRA `(.L_x_81) ;  /* 0xfffffff4008c7947 */ /* 0x000fea000383ffff */
.L_x_62:
[----:B0-----:R0:W1:Y:S02]  /*4940*/  SYNCS.PHASECHK.TRANS64.TRYWAIT P0, [R7+URZ], R4 ;  /* 0x00000004070075a7 */ /* 0x001064000800017f */
[----:B-1----:R-:W-:Y:S05]  /*4950*/  @!P0 NANOSLEEP.SYNCS 0x989680 ;  /* 0x009896800000895d */ /* 0x002fea0003900000 */
[----:B------:R-:W1:Y:S02]  /*4960*/  @!P0 SYNCS.PHASECHK.TRANS64 P0, [R7+URZ], R4 ;  /* 0x00000004070085a7 */ /* 0x000e64000800007f */
[----:B-1----:R-:W-:Y:S05]  /*4970*/  @!P0 BRA `(.L_x_62) ;  /* 0xfffffffc00f08947 */ /* 0x002fea000383ffff */
[----:B------:R-:W-:Y:S05]  /*4980*/  BRA `(.L_x_82) ;  /* 0xfffffff400cc7947 */ /* 0x000fea000383ffff */
.L_x_63:
[----:B0-----:R0:W1:Y:S02]  /*4990*/  SYNCS.PHASECHK.TRANS64.TRYWAIT P0, [R8+URZ], R5 ;  /* 0x00000005080075a7 */ /* 0x001064000800017f */
[----:B-1----:R-:W-:Y:S05]  /*49a0*/  @!P0 NANOSLEEP.SYNCS 0x989680 ;  /* 0x009896800000895d */ /* 0x002fea0003900000 */
[----:B------:R-:W1:Y:S02]  /*49b0*/  @!P0 SYNCS.PHASECHK.TRANS64 P0, [R8+URZ], R5 ;  /* 0x00000005080085a7 */ /* 0x000e64000800007f */
[----:B-1----:R-:W-:Y:S05]  /*49c0*/  @!P0 BRA `(.L_x_63) ;  /* 0xfffffffc00f08947 */ /* 0x002fea000383ffff */
[----:B------:R-:W-:Y:S05]  /*49d0*/  BRA `(.L_x_83) ;  /* 0xfffffff400dc7947 */ /* 0x000fea000383ffff */
.L_x_64:
[----:B0-----:R0:W1:Y:S02]  /*49e0*/  SYNCS.PHASECHK.TRANS64.TRYWAIT P0, [R9+URZ], R4 ;  /* 0x00000004090075a7 */ /* 0x001064000800017f */
[----:B-1----:R-:W-:Y:S05]  /*49f0*/  @!P0 NANOSLEEP.SYNCS 0x989680 ;  /* 0x009896800000895d */ /* 0x002fea0003900000 */
[----:B------:R-:W1:Y:S02]  /*4a00*/  @!P0 SYNCS.PHASECHK.TRANS64 P0, [R9+URZ], R4 ;  /* 0x00000004090085a7 */ /* 0x000e64000800007f */
[----:B-1----:R-:W-:Y:S05]  /*4a10*/  @!P0 BRA `(.L_x_64) ;  /* 0xfffffffc00f08947 */ /* 0x002fea000383ffff */
[----:B------:R-:W-:Y:S05]  /*4a20*/  BRA `(.L_x_84) ;  /* 0xfffffff400ec7947 */ /* 0x000fea000383ffff */
.L_x_65:
[----:B0-----:R0:W1:Y:S02]  /*4a30*/  SYNCS.PHASECHK.TRANS64.TRYWAIT P0, [R8+URZ], R5 ;  /* 0x00000005080075a7 */ /* 0x001064000800017f */
[----:B-1----:R-:W-:Y:S05]  /*4a40*/  @!P0 NANOSLEEP.SYNCS 0x989680 ;  /* 0x009896800000895d */ /* 0x002fea0003900000 */
[----:B------:R-:W1:Y:S02]  /*4a50*/  @!P0 SYNCS.PHASECHK.TRANS64 P0, [R8+URZ], R5 ;  /* 0x00000005080085a7 */ /* 0x000e64000800007f */
[----:B-1----:R-:W-:Y:S05]  /*4a60*/  @!P0 BRA `(.L_x_65) ;  /* 0xfffffffc00f08947 */ /* 0x002fea000383ffff */
[----:B------:R-:W-:Y:S05]  /*4a70*/  BRA `(.L_x_85) ;  /* 0xfffffff400fc7947 */ /* 0x000fea000383ffff */
.L_x_66:
[----:B0-----:R0:W1:Y:S02]  /*4a80*/  SYNCS.PHASECHK.TRANS64.TRYWAIT P0, [R9+URZ], R4 ;  /* 0x00000004090075a7 */ /* 0x001064000800017f */
[----:B-1----:R-:W-:Y:S05]  /*4a90*/  @!P0 NANOSLEEP.SYNCS 0x989680 ;  /* 0x009896800000895d */ /* 0x002fea0003900000 */
[----:B------:R-:W1:Y:S02]  /*4aa0*/  @!P0 SYNCS.PHASECHK.TRANS64 P0, [R9+URZ], R4 ;  /* 0x00000004090085a7 */ /* 0x000e64000800007f */
[----:B-1----:R-:W-:Y:S05]  /*4ab0*/  @!P0 BRA `(.L_x_66) ;  /* 0xfffffffc00f08947 */ /* 0x002fea000383ffff */
[----:B------:R-:W-:Y:S05]  /*4ac0*/  BRA `(.L_x_86) ;  /* 0xfffffff8000c7947 */ /* 0x000fea000383ffff */
.L_x_67:
[----:B0-----:R0:W1:Y:S02]  /*4ad0*/  SYNCS.PHASECHK.TRANS64.TRYWAIT P0, [R8+URZ], R5 ;  /* 0x00000005080075a7 */ /* 0x001064000800017f */
[----:B-1----:R-:W-:Y:S05]  /*4ae0*/  @!P0 NANOSLEEP.SYNCS 0x989680 ;  /* 0x009896800000895d */ /* 0x002fea0003900000 */
[----:B------:R-:W1:Y:S02]  /*4af0*/  @!P0 SYNCS.PHASECHK.TRANS64 P0, [R8+URZ], R5 ;  /* 0x00000005080085a7 */ /* 0x000e64000800007f */
[----:B-1----:R-:W-:Y:S05]  /*4b00*/  @!P0 BRA `(.L_x_67) ;  /* 0xfffffffc00f08947 */ /* 0x002fea000383ffff */
[----:B------:R-:W-:Y:S05]  /*4b10*/  BRA `(.L_x_87) ;  /* 0xfffffff8001c7947 */ /* 0x000fea000383ffff */
.L_x_68:
[----:B0-----:R0:W1:Y:S02]  /*4b20*/  SYNCS.PHASECHK.TRANS64.TRYWAIT P0, [R9+URZ], R4 ;  /* 0x00000004090075a7 */ /* 0x001064000800017f */
[----:B-1----:R-:W-:Y:S05]  /*4b30*/  @!P0 NANOSLEEP.SYNCS 0x989680 ;  /* 0x009896800000895d */ /* 0x002fea0003900000 */
[----:B------:R-:W1:Y:S02]  /*4b40*/  @!P0 SYNCS.PHASECHK.TRANS64 P0, [R9+URZ], R4 ;  /* 0x00000004090085a7 */ /* 0x000e64000800007f */
[----:B-1----:R-:W-:Y:S05]  /*4b50*/  @!P0 BRA `(.L_x_68) ;  /* 0xfffffffc00f08947 */ /* 0x002fea000383ffff */
[----:B------:R-:W-:Y:S05]  /*4b60*/  BRA `(.L_x_88) ;  /* 0xfffffff8002c7947 */ /* 0x000fea000383ffff */
.L_x_69:
[----:B0-----:R0:W1:Y:S02]  /*4b70*/  SYNCS.PHASECHK.TRANS64.TRYWAIT P0, [R8+URZ], R5 ;  /* 0x00000005080075a7 */ /* 0x001064000800017f */
[----:B-1----:R-:W-:Y:S05]  /*4b80*/  @!P0 NANOSLEEP.SYNCS 0x989680 ;  /* 0x009896800000895d */ /* 0x002fea0003900000 */
[----:B------:R-:W1:Y:S02]  /*4b90*/  @!P0 SYNCS.PHASECHK.TRANS64 P0, [R8+URZ], R5 ;  /* 0x00000005080085a7 */ /* 0x000e64000800007f */
[----:B-1----:R-:W-:Y:S05]  /*4ba0*/  @!P0 BRA `(.L_x_69) ;  /* 0xfffffffc00f08947 */ /* 0x002fea000383ffff */
[----:B------:R-:W-:Y:S05]  /*4bb0*/  BRA `(.L_x_89) ;  /* 0xfffffff8003c7947 */ /* 0x000fea000383ffff */
.L_x_70:
[----:B0-----:R0:W1:Y:S02]  /*4bc0*/  SYNCS.PHASECHK.TRANS64.TRYWAIT P0, [R9+URZ], R4 ;  /* 0x00000004090075a7 */ /* 0x001064000800017f */
[----:B-1----:R-:W-:Y:S05]  /*4bd0*/  @!P0 NANOSLEEP.SYNCS 0x989680 ;  /* 0x009896800000895d */ /* 0x002fea0003900000 */
[----:B------:R-:W1:Y:S02]  /*4be0*/  @!P0 SYNCS.PHASECHK.TRANS64 P0, [R9+URZ], R4 ;  /* 0x00000004090085a7 */ /* 0x000e64000800007f */
[----:B-1----:R-:W-:Y:S05]  /*4bf0*/  @!P0 BRA `(.L_x_70) ;  /* 0xfffffffc00f08947 */ /* 0x002fea000383ffff */
[----:B------:R-:W-:Y:S05]  /*4c00*/  BRA `(.L_x_90) ;  /* 0xfffffff8004c7947 */ /* 0x000fea000383ffff */
.L_x_71:
[----:B0-----:R0:W1:Y:S02]  /*4c10*/  SYNCS.PHASECHK.TRANS64.TRYWAIT P0, [R8+URZ], R5 ;  /* 0x00000005080075a7 */ /* 0x001064000800017f */
[----:B-1----:R-:W-:Y:S05]  /*4c20*/  @!P0 NANOSLEEP.SYNCS 0x989680 ;  /* 0x009896800000895d */ /* 0x002fea0003900000 */
[----:B------:R-:W1:Y:S02]  /*4c30*/  @!P0 SYNCS.PHASECHK.TRANS64 P0, [R8+URZ], R5 ;  /* 0x00000005080085a7 */ /* 0x000e64000800007f */
[----:B-1----:R-:W-:Y:S05]  /*4c40*/  @!P0 BRA `(.L_x_71) ;  /* 0xfffffffc00f08947 */ /* 0x002fea000383ffff */
[----:B------:R-:W-:Y:S05]  /*4c50*/  BRA `(.L_x_91) ;  /* 0xfffffff8005c7947 */ /* 0x000fea000383ffff */
.L_x_72:
[----:B0-----:R0:W1:Y:S02]  /*4c60*/  SYNCS.PHASECHK.TRANS64.TRYWAIT P0, [R9+URZ], R4 ;  /* 0x00000004090075a7 */ /* 0x001064000800017f */
[----:B-1----:R-:W-:Y:S05]  /*4c70*/  @!P0 NANOSLEEP.SYNCS 0x989680 ;  /* 0x009896800000895d */ /* 0x002fea0003900000 */
[----:B------:R-:W1:Y:S02]  /*4c80*/  @!P0 SYNCS.PHASECHK.TRANS64 P0, [R9+URZ], R4 ;  /* 0x00000004090085a7 */ /* 0x000e64000800007f */
[----:B-1----:R-:W-:Y:S05]  /*4c90*/  @!P0 BRA `(.L_x_72) ;  /* 0xfffffffc00f08947 */ /* 0x002fea000383ffff */
[----:B------:R-:W-:Y:S05]  /*4ca0*/  BRA `(.L_x_92) ;  /* 0xfffffff8006c7947 */ /* 0x000fea000383ffff */
.L_x_73:
[----:B0-----:R0:W1:Y:S02]  /*4cb0*/  SYNCS.PHASECHK.TRANS64.TRYWAIT P0, [R6+URZ], R5 ;  /* 0x00000005060075a7 */ /* 0x001064000800017f */
[----:B-1----:R-:W-:Y:S05]  /*4cc0*/  @!P0 NANOSLEEP.SYNCS 0x989680 ;  /* 0x009896800000895d */ /* 0x002fea0003900000 */
[----:B------:R-:W1:Y:S02]  /*4cd0*/  @!P0 SYNCS.PHASECHK.TRANS64 P0, [R6+URZ], R5 ;  /* 0x00000005060085a7 */ /* 0x000e64000800007f */
[----:B-1----:R-:W-:Y:S05]  /*4ce0*/  @!P0 BRA `(.L_x_73) ;  /* 0xfffffffc00f08947 */ /* 0x002fea000383ffff */
[----:B------:R-:W-:Y:S05]  /*4cf0*/  BRA `(.L_x_93) ;  /* 0xfffffff800747947 */ /* 0x000fea000383ffff */
.L_x_94:
[----:B------:R-:W-:-:S00]  /*4d00*/  BRA `(.L_x_94) ;  /* 0xfffffffc00fc7947 */ /* 0x000fc0000383ffff */
[----:B------:R-:W-:-:S00]  /*4d10*/  NOP ;  /* 0x0000000000007918 */ /* 0x000fc00000000000 */
        /* <DEDUP_REMOVED lines=14> */
.L_x_95:


//--------------------- .nv.global.init           --------------------------
	.section	.nv.global.init,"aw",@progbits
.nv.global.init:
	.type		$str$22,@object
	.size		$str$22,($str$23 - $str$22)
$str$22:
        /*0000*/ 	.byte	0x6b, 0x5f, 0x74, 0x69, 0x6c, 0x65, 0x5f, 0x63, 0x6f, 0x75, 0x6e, 0x74, 0x20, 0x3e, 0x3d, 0x20
        /*0010*/ 	.byte	0x31, 0x00
	.type		$str$23,@object
	.size		$str$23,(__unnamed_1 - $str$23)
$str$23:
        /*0012*/ 	.byte	0x2f, 0x74, 0x6d, 0x70, 0x2f, 0x63, 0x75, 0x74, 0x6c, 0x61, 0x73, 0x73, 0x5f, 0x73, 0x77, 0x65
        /*0022*/ 	.byte	0x65, 0x70, 0x5f, 0x73, 0x72, 0x63, 0x2f, 0x69, 0x6e, 0x63, 0x6c, 0x75, 0x64, 0x65, 0x2f, 0x63
        /*0032*/ 	.byte	0x75, 0x74, 0x6c, 0x61, 0x73, 0x73, 0x2f, 0x67, 0x65, 0x6d, 0x6d, 0x2f, 0x63, 0x6f, 0x6c, 0x6c
        /*0042*/ 	.byte	0x65, 0x63, 0x74, 0x69, 0x76, 0x65, 0x2f, 0x73, 0x6d, 0x39, 0x30, 0x5f, 0x6d, 0x6d, 0x61, 0x5f
        /*0052*/ 	.byte	0x74, 0x6d, 0x61, 0x5f, 0x67, 0x6d, 0x6d, 0x61, 0x5f, 0x73, 0x73, 0x5f, 0x77, 0x61, 0x72, 0x70
        /*0062*/ 	.byte	0x73, 0x70, 0x65, 0x63, 0x69, 0x61, 0x6c, 0x69, 0x7a, 0x65, 0x64, 0x2e, 0x68, 0x70, 0x70, 0x00
	.type		__unnamed_1,@object
	.size		__unnamed_1,(.L_0 - __unnamed_1)
__unnamed_1:
        /*0072*/ 	.byte	0x76, 0x6f, 0x69, 0x64, 0x20, 0x63, 0x75, 0x74, 0x6c, 0x61, 0x73, 0x73, 0x3a, 0x3a, 0x67, 0x65
        /* <DEDUP_REMOVED lines=171> */
        /*0b32*/ 	.byte	0x75, 0x74, 0x65, 0x3a, 0x3a, 0x69, 0x64, 0x65, 0x6e, 0x74, 0x69, 0x74, 0x79, 0x5d, 0x00
.L_0:


//--------------------- .nv.shared._ZN7cutlass13device_kernelINS_4gemm6kernel13GemmUniversalIN4cute5tupleIJiiiiEEENS1_10collective13CollectiveMmaINS1_34MainloopSm90TmaGmmaWarpSpecializedILi13ENS5_IJNS4_1CILi1EEESB_SB_EEENS1_35KernelTmaWarpSpecializedCooperativeEEENS5_IJNSA_ILi128EEENSA_ILi8EEESF_EEEaNS5_IJlSB_lEEEaSI_NS4_8TiledMMAINS4_8MMA_AtomIJNS4_4SM904GMMA25MMA_64x8x32_S32S8S8_SS_TNEEEENS4_6LayoutINS5_IJNSA_ILi2EEESB_SB_EEENS5_IJSB_NSA_ILi0EEESS_EEEEENS5_IJNS4_10UnderscoreESV_SV_EEEEENS4_13SM90_TMA_LOADENS4_14ComposedLayoutINS4_7SwizzleILi3ELi4ELi3EEENS4_18smem_ptr_flag_bitsILi8EEENSP_INS5_IJSG_SF_EEENS5_IJSF_SB_EEEEEEEvNS4_8identityESY_S17_vS18_EENS_8epilogue10collective6detail29Sm90TmaWarpSpecializedAdapterINS1B_15DefaultEpilogueIaSI_SI_NS1A_6thread17LinearCombinationIaLi1EiiLNS1F_9ScaleType4KindE0ELNS_15FloatRoundStyleE2EaEENS1_15EpilogueDefaultEEEEEvvEEEEvNT_6ParamsE --------------------------
	.section	.nv.shared._ZN7cutlass13device_kernelINS_4gemm6kernel13GemmUniversalIN4cute5tupleIJiiiiEEENS1_10collective13CollectiveMmaINS1_34MainloopSm90TmaGmmaWarpSpecializedILi13ENS5_IJNS4_1CILi1EEESB_SB_EEENS1_35KernelTmaWarpSpecializedCooperativeEEENS5_IJNSA_ILi128EEENSA_ILi8EEESF_EEEaNS5_IJlSB_lEEEaSI_NS4_8TiledMMAINS4_8MMA_AtomIJNS4_4SM904GMMA25MMA_64x8x32_S32S8S8_SS_TNEEEENS4_6LayoutINS5_IJNSA_ILi2EEESB_SB_EEENS5_IJSB_NSA_ILi0EEESS_EEEEENS5_IJNS4_10UnderscoreESV_SV_EEEEENS4_13SM90_TMA_LOADENS4_14ComposedLayoutINS4_7SwizzleILi3ELi4ELi3EEENS4_18smem_ptr_flag_bitsILi8EEENSP_INS5_IJSG_SF_EEENS5_IJSF_SB_EEEEEEEvNS4_8identityESY_S17_vS18_EENS_8epilogue10collective6detail29Sm90TmaWarpSpecializedAdapterINS1B_15DefaultEpilogueIaSI_SI_NS1A_6thread17LinearCombinationIaLi1EiiLNS1F_9ScaleType4KindE0ELNS_15FloatRoundStyleE2EaEENS1_15EpilogueDefaultEEEEEvvEEEEvNT_6ParamsE,"aw",@nobits
	.sectionflags	@""
	.align	16
	.zero		1024


//--------------------- .nv.shared.reserved.0     --------------------------
	.section	.nv.shared.reserved.0,"aw",@nobits
	.weak		__nv_reservedSMEM_offset_0_alias
	.size		__nv_reservedSMEM_offset_0_alias, 0, 0
	.other		__nv_reservedSMEM_offset_0_alias,@"STO_CUDA_RESERVED_SHARED STV_DEFAULT"
__nv_reservedSMEM_offset_0_alias:
	.zero		0


//--------------------- .nv.global                --------------------------
	.section	.nv.global,"aw",@nobits
.nv.global:
	.type		_ZN39_INTERNAL_ffe16afc_4_k_cu_a1ddbb32_66534cute1_E,@object
	.size		_ZN39_INTERNAL_ffe16afc_4_k_cu_a1ddbb32_66534cute1_E,(_ZN39_INTERNAL_ffe16afc_4_k_cu_a1ddbb32_66534cuda3std3__45__cpo6cbeginE - _ZN39_INTERNAL_ffe16afc_4_k_cu_a1ddbb32_66534cute1_E)
_ZN39_INTERNAL_ffe16afc_4_k_cu_a1ddbb32_66534cute1_E:
	.zero		1
	.type		_ZN39_INTERNAL_ffe16afc_4_k_cu_a1ddbb32_66534cuda3std3__45__cpo6cbeginE,@object
	.size		_ZN39_INTERNAL_ffe16afc_4_k_cu_a1ddbb32_66534cuda3std3__45__cpo6cbeginE,(_ZN39_INTERNAL_ffe16afc_4_k_cu_a1ddbb32_66534cuda3std3__48in_placeE - _ZN39_INTERNAL_ffe16afc_4_k_cu_a1ddbb32_66534cuda3std3__45__cpo6cbeginE)
_ZN39_INTERNAL_ffe16afc_4_k_cu_a1ddbb32_66534cuda3std3__45__cpo6cbeginE:
	.zero		1
	.type		_ZN39_INTERNAL_ffe16afc_4_k_cu_a1ddbb32_66534cuda3std3__48in_placeE,@object
	.size		_ZN39_INTERNAL_ffe16afc_4_k_cu_a1ddbb32_66534cuda3std3__48in_placeE,(_ZN39_INTERNAL_ffe16afc_4_k_cu_a1ddbb32_66534cuda3std6ranges3__45__cpo9iter_moveE - _ZN39_INTERNAL_ffe16afc_4_k_cu_a1ddbb32_66534cuda3std3__48in_placeE)
_ZN39_INTERNAL_ffe16afc_4_k_cu_a1ddbb32_66534cuda3std3__48in_placeE:
	.zero		1
	.type		_ZN39_INTERNAL_ffe16afc_4_k_cu_a1ddbb32_66534cuda3std6ranges3__45__cpo9iter_moveE,@object
	.size		_ZN39_INTERNAL_ffe16afc_4_k_cu_a1ddbb32_66534cuda3std6ranges3__45__cpo9iter_moveE,(_ZN39_INTERNAL_ffe16afc_4_k_cu_a1ddbb32_66534cuda3std3__45__cpo5beginE - _ZN39_INTERNAL_ffe16afc_4_k_cu_a1ddbb32_66534cuda3std6ranges3__45__cpo9iter_moveE)
_ZN39_INTERNAL_ffe16afc_4_k_cu_a1ddbb32_66534cuda3std6ranges3__45__cpo9iter_moveE:
	.zero		1
	.type		_ZN39_INTERNAL_ffe16afc_4_k_cu_a1ddbb32_66534cuda3std3__45__cpo5beginE,@object
	.size		_ZN39_INTERNAL_ffe16afc_4_k_cu_a1ddbb32_66534cuda3std3__45__cpo5beginE,(_ZN39_INTERNAL_ffe16afc_4_k_cu_a1ddbb32_66534cuda3std3__441_GLOBAL__N__ffe16afc_4_k_cu_a1ddbb32_66536ignoreE - _ZN39_INTERNAL_ffe16afc_4_k_cu_a1ddbb32_66534cuda3std3__45__cpo5beginE)
_ZN39_INTERNAL_ffe16afc_4_k_cu_a1ddbb32_66534cuda3std3__45__cpo5beginE:
	.zero		1
	.type		_ZN39_INTERNAL_ffe16afc_4_k_cu_a1ddbb32_66534cuda3std3__441_GLOBAL__N__ffe16afc_4_k_cu_a1ddbb32_66536ignoreE,@object
	.size		_ZN39_INTERNAL_ffe16afc_4_k_cu_a1ddbb32_66534cuda3std3__441_GLOBAL__N__ffe16afc_4_k_cu_a1ddbb32_66536ignoreE,(_ZN39_INTERNAL_ffe16afc_4_k_cu_a1ddbb32_66534cute7productE - _ZN39_INTERNAL_ffe16afc_4_k_cu_a1ddbb32_66534cuda3std3__441_GLOBAL__N__ffe16afc_4_k_cu_a1ddbb32_66536ignoreE)
_ZN39_INTERNAL_ffe16afc_4_k_cu_a1ddbb32_66534cuda3std3__441_GLOBAL__N__ffe16afc_4_k_cu_a1ddbb32_66536ignoreE:
	.zero		1
	.type		_ZN39_INTERNAL_ffe16afc_4_k_cu_a1ddbb32_66534cute7productE,@object
	.size		_ZN39_INTERNAL_ffe16afc_4_k_cu_a1ddbb32_66534cute7productE,(_ZN39_INTERNAL_ffe16afc_4_k_cu_a1ddbb32_66534cuda3std3__45__cpo3endE - _ZN39_INTERNAL_ffe16afc_4_k_cu_a1ddbb32_66534cute7productE)
_ZN39_INTERNAL_ffe16afc_4_k_cu_a1ddbb32_66534cute7productE:
	.zero		1
	.type		_ZN39_INTERNAL_ffe16afc_4_k_cu_a1ddbb32_66534cuda3std3__45__cpo3endE,@object
	.size		_ZN39_INTERNAL_ffe16afc_4_k_cu_a1ddbb32_66534cuda3std3__45__cpo3endE,(_ZN39_INTERNAL_ffe16afc_4_k_cu_a1ddbb32_66534cuda3std3__419piecewise_constructE - _ZN39_INTERNAL_ffe16afc_4_k_cu_a1ddbb32_66534cuda3std3__45__cpo3endE)
_ZN39_INTERNAL_ffe16afc_4_k_cu_a1ddbb32_66534cuda3std3__45__cpo3endE:
	.zero		1
	.type		_ZN39_INTERNAL_ffe16afc_4_k_cu_a1ddbb32_66534cuda3std3__419piecewise_constructE,@object
	.size		_ZN39_INTERNAL_ffe16afc_4_k_cu_a1ddbb32_66534cuda3std3__419piecewise_constructE,(_ZN39_INTERNAL_ffe16afc_4_k_cu_a1ddbb32_66534cuda3std3__45__cpo4cendE - _ZN39_INTERNAL_ffe16afc_4_k_cu_a1ddbb32_66534cuda3std3__419piecewise_constructE)
_ZN39_INTERNAL_ffe16afc_4_k_cu_a1ddbb32_66534cuda3std3__419piecewise_constructE:
	.zero		1
	.type		_ZN39_INTERNAL_ffe16afc_4_k_cu_a1ddbb32_66534cuda3std3__45__cpo4cendE,@object
	.size		_ZN39_INTERNAL_ffe16afc_4_k_cu_a1ddbb32_66534cuda3std3__45__cpo4cendE,(_ZN39_INTERNAL_ffe16afc_4_k_cu_a1ddbb32_66534cuda3std6ranges3__45__cpo4swapE - _ZN39_INTERNAL_ffe16afc_4_k_cu_a1ddbb32_66534cuda3std3__45__cpo4cendE)
_ZN39_INTERNAL_ffe16afc_4_k_cu_a1ddbb32_66534cuda3std3__45__cpo4cendE:
	.zero		1
	.type		_ZN39_INTERNAL_ffe16afc_4_k_cu_a1ddbb32_66534cuda3std6ranges3__45__cpo4swapE,@object
	.size		_ZN39_INTERNAL_ffe16afc_4_k_cu_a1ddbb32_66534cuda3std6ranges3__45__cpo4swapE,(.L_8 - _ZN39_INTERNAL_ffe16afc_4_k_cu_a1ddbb32_66534cuda3std6ranges3__45__cpo4swapE)
_ZN39_INTERNAL_ffe16afc_4_k_cu_a1ddbb32_66534cuda3std6ranges3__45__cpo4swapE:
	.zero		1
.L_8:


//--------------------- .nv.constant0._ZN7cutlass13device_kernelINS_4gemm6kernel13GemmUniversalIN4cute5tupleIJiiiiEEENS1_10collective13CollectiveMmaINS1_34MainloopSm90TmaGmmaWarpSpecializedILi13ENS5_IJNS4_1CILi1EEESB_SB_EEENS1_35KernelTmaWarpSpecializedCooperativeEEENS5_IJNSA_ILi128EEENSA_ILi8EEESF_EEEaNS5_IJlSB_lEEEaSI_NS4_8TiledMMAINS4_8MMA_AtomIJNS4_4SM904GMMA25MMA_64x8x32_S32S8S8_SS_TNEEEENS4_6LayoutINS5_IJNSA_ILi2EEESB_SB_EEENS5_IJSB_NSA_ILi0EEESS_EEEEENS5_IJNS4_10UnderscoreESV_SV_EEEEENS4_13SM90_TMA_LOADENS4_14ComposedLayoutINS4_7SwizzleILi3ELi4ELi3EEENS4_18smem_ptr_flag_bitsILi8EEENSP_INS5_IJSG_SF_EEENS5_IJSF_SB_EEEEEEEvNS4_8identityESY_S17_vS18_EENS_8epilogue10collective6detail29Sm90TmaWarpSpecializedAdapterINS1B_15DefaultEpilogueIaSI_SI_NS1A_6thread17LinearCombinationIaLi1EiiLNS1F_9ScaleType4KindE0ELNS_15FloatRoundStyleE2EaEENS1_15EpilogueDefaultEEEEEvvEEEEvNT_6ParamsE --------------------------
	.section	.nv.constant0._ZN7cutlass13device_kernelINS_4gemm6kernel13GemmUniversalIN4cute5tupleIJiiiiEEENS1_10collective13CollectiveMmaINS1_34MainloopSm90TmaGmmaWarpSpecializedILi13ENS5_IJNS4_1CILi1EEESB_SB_EEENS1_35KernelTmaWarpSpecializedCooperativeEEENS5_IJNSA_ILi128EEENSA_ILi8EEESF_EEEaNS5_IJlSB_lEEEaSI_NS4_8TiledMMAINS4_8MMA_AtomIJNS4_4SM904GMMA25MMA_64x8x32_S32S8S8_SS_TNEEEENS4_6LayoutINS5_IJNSA_ILi2EEESB_SB_EEENS5_IJSB_NSA_ILi0EEESS_EEEEENS5_IJNS4_10UnderscoreESV_SV_EEEEENS4_13SM90_TMA_LOADENS4_14ComposedLayoutINS4_7SwizzleILi3ELi4ELi3EEENS4_18smem_ptr_flag_bitsILi8EEENSP_INS5_IJSG_SF_EEENS5_IJSF_SB_EEEEEEEvNS4_8identityESY_S17_vS18_EENS_8epilogue10collective6detail29Sm90TmaWarpSpecializedAdapterINS1B_15DefaultEpilogueIaSI_SI_NS1A_6thread17LinearCombinationIaLi1EiiLNS1F_9ScaleType4KindE0ELNS_15FloatRoundStyleE2EaEENS1_15EpilogueDefaultEEEEEvvEEEEvNT_6ParamsE,"a",@progbits
	.sectionflags	@""
	.align	4
.nv.constant0._ZN7cutlass13device_kernelINS_4gemm6kernel13GemmUniversalIN4cute5tupleIJiiiiEEENS1_10collective13CollectiveMmaINS1_34MainloopSm90TmaGmmaWarpSpecializedILi13ENS5_IJNS4_1CILi1EEESB_SB_EEENS1_35KernelTmaWarpSpecializedCooperativeEEENS5_IJNSA_ILi128EEENSA_ILi8EEESF_EEEaNS5_IJlSB_lEEEaSI_NS4_8TiledMMAINS4_8MMA_AtomIJNS4_4SM904GMMA25MMA_64x8x32_S32S8S8_SS_TNEEEENS4_6LayoutINS5_IJNSA_ILi2EEESB_SB_EEENS5_IJSB_NSA_ILi0EEESS_EEEEENS5_IJNS4_10UnderscoreESV_SV_EEEEENS4_13SM90_TMA_LOADENS4_14ComposedLayoutINS4_7SwizzleILi3ELi4ELi3EEENS4_18smem_ptr_flag_bitsILi8EEENSP_INS5_IJSG_SF_EEENS5_IJSF_SB_EEEEEEEvNS4_8identityESY_S17_vS18_EENS_8epilogue10collective6detail29Sm90TmaWarpSpecializedAdapterINS1B_15DefaultEpilogueIaSI_SI_NS1A_6thread17LinearCombinationIaLi1EiiLNS1F_9ScaleType4KindE0ELNS_15FloatRoundStyleE2EaEENS1_15EpilogueDefaultEEEEEvvEEEEvNT_6ParamsE:
	.zero		1664


//--------------------- SYMBOLS --------------------------

	.type		.nv.reservedSmem.offset0,@object
	.size		.nv.reservedSmem.offset0,0x4
	.type		__assertfail,@function
